//
// Generated by NVIDIA NVVM Compiler
//
// Compiler Build ID: CL-36424714
// Cuda compilation tools, release 13.0, V13.0.88
// Based on NVVM 20.0.0
//

.version 9.0
.target sm_100
.address_size 64

	// .globl	_Z3sumPiS_S_
.extern .shared .align 16 .b8 s[];

.visible .entry _Z3sumPiS_S_(
	.param .u64 .ptr .align 1 _Z3sumPiS_S__param_0,
	.param .u64 .ptr .align 1 _Z3sumPiS_S__param_1,
	.param .u64 .ptr .align 1 _Z3sumPiS_S__param_2
)
{
	.reg .b32 	%r<10>;
	.reg .b64 	%rd<12>;

	ld.param.u64 	%rd1, [_Z3sumPiS_S__param_0];
	ld.param.u64 	%rd2, [_Z3sumPiS_S__param_1];
	ld.param.u64 	%rd3, [_Z3sumPiS_S__param_2];
	cvta.to.global.u64 	%rd4, %rd3;
	cvta.to.global.u64 	%rd5, %rd2;
	cvta.to.global.u64 	%rd6, %rd1;
	mov.u32 	%r1, %tid.x;
	mov.u32 	%r2, %ntid.x;
	mov.u32 	%r3, %ctaid.x;
	mad.lo.s32 	%r4, %r2, %r3, %r1;
	mov.u32 	%r5, %nctaid.x;
	mad.lo.s32 	%r6, %r5, %r1, %r3;
	mul.wide.u32 	%rd7, %r4, 4;
	add.s64 	%rd8, %rd6, %rd7;
	ld.global.u32 	%r7, [%rd8];
	mul.wide.u32 	%rd9, %r6, 4;
	add.s64 	%rd10, %rd5, %rd9;
	ld.global.u32 	%r8, [%rd10];
	add.s32 	%r9, %r8, %r7;
	add.s64 	%rd11, %rd4, %rd7;
	st.global.u32 	[%rd11], %r9;
	ret;

}
	// .globl	_Z5prod1PiS_S_i
.visible .entry _Z5prod1PiS_S_i(
	.param .u64 .ptr .align 1 _Z5prod1PiS_S_i_param_0,
	.param .u64 .ptr .align 1 _Z5prod1PiS_S_i_param_1,
	.param .u64 .ptr .align 1 _Z5prod1PiS_S_i_param_2,
	.param .u32 _Z5prod1PiS_S_i_param_3
)
{
	.reg .pred 	%p<19>;
	.reg .b32 	%r<293>;
	.reg .b64 	%rd<125>;

	ld.param.u64 	%rd4, [_Z5prod1PiS_S_i_param_0];
	ld.param.u64 	%rd5, [_Z5prod1PiS_S_i_param_1];
	ld.param.u64 	%rd3, [_Z5prod1PiS_S_i_param_2];
	ld.param.u32 	%r70, [_Z5prod1PiS_S_i_param_3];
	cvta.to.global.u64 	%rd1, %rd4;
	cvta.to.global.u64 	%rd2, %rd5;
	mov.u32 	%r1, %ctaid.x;
	mul.lo.s32 	%r2, %r70, %r1;
	mov.u32 	%r3, %tid.x;
	mul.lo.s32 	%r4, %r70, %r3;
	setp.lt.s32 	%p1, %r70, 1;
	@%p1 bra 	$L__BB1_13;
	and.b32  	%r5, %r70, 15;
	setp.lt.u32 	%p2, %r70, 16;
	mov.b32 	%r270, 0;
	@%p2 bra 	$L__BB1_4;
	and.b32  	%r270, %r70, 2147483632;
	neg.s32 	%r268, %r270;
	mov.u32 	%r73, s;
	add.s32 	%r267, %r73, 32;
	add.s32 	%r266, %r2, 7;
$L__BB1_3:
	.pragma "nounroll";
	add.s32 	%r74, %r266, -7;
	mul.wide.u32 	%rd6, %r74, 4;
	add.s64 	%rd7, %rd1, %rd6;
	ld.global.u32 	%r75, [%rd7];
	add.s32 	%r76, %r266, -6;
	mul.wide.u32 	%rd8, %r76, 4;
	add.s64 	%rd9, %rd1, %rd8;
	ld.global.u32 	%r77, [%rd9];
	add.s32 	%r78, %r266, -5;
	mul.wide.u32 	%rd10, %r78, 4;
	add.s64 	%rd11, %rd1, %rd10;
	ld.global.u32 	%r79, [%rd11];
	add.s32 	%r80, %r266, -4;
	mul.wide.u32 	%rd12, %r80, 4;
	add.s64 	%rd13, %rd1, %rd12;
	ld.global.u32 	%r81, [%rd13];
	st.shared.v4.u32 	[%r267+-32], {%r75, %r77, %r79, %r81};
	add.s32 	%r82, %r266, -3;
	mul.wide.u32 	%rd14, %r82, 4;
	add.s64 	%rd15, %rd1, %rd14;
	ld.global.u32 	%r83, [%rd15];
	add.s32 	%r84, %r266, -2;
	mul.wide.u32 	%rd16, %r84, 4;
	add.s64 	%rd17, %rd1, %rd16;
	ld.global.u32 	%r85, [%rd17];
	add.s32 	%r86, %r266, -1;
	mul.wide.u32 	%rd18, %r86, 4;
	add.s64 	%rd19, %rd1, %rd18;
	ld.global.u32 	%r87, [%rd19];
	add.s32 	%r88, %r266, 8;
	mul.wide.u32 	%rd20, %r266, 4;
	add.s64 	%rd21, %rd1, %rd20;
	ld.global.u32 	%r89, [%rd21];
	st.shared.v4.u32 	[%r267+-16], {%r83, %r85, %r87, %r89};
	add.s32 	%r90, %r266, 1;
	mul.wide.u32 	%rd22, %r90, 4;
	add.s64 	%rd23, %rd1, %rd22;
	ld.global.u32 	%r91, [%rd23];
	add.s32 	%r92, %r266, 2;
	mul.wide.u32 	%rd24, %r92, 4;
	add.s64 	%rd25, %rd1, %rd24;
	ld.global.u32 	%r93, [%rd25];
	add.s32 	%r94, %r266, 3;
	mul.wide.u32 	%rd26, %r94, 4;
	add.s64 	%rd27, %rd1, %rd26;
	ld.global.u32 	%r95, [%rd27];
	add.s32 	%r96, %r266, 4;
	mul.wide.u32 	%rd28, %r96, 4;
	add.s64 	%rd29, %rd1, %rd28;
	ld.global.u32 	%r97, [%rd29];
	st.shared.v4.u32 	[%r267], {%r91, %r93, %r95, %r97};
	add.s32 	%r98, %r266, 5;
	mul.wide.u32 	%rd30, %r98, 4;
	add.s64 	%rd31, %rd1, %rd30;
	ld.global.u32 	%r99, [%rd31];
	add.s32 	%r100, %r266, 6;
	mul.wide.u32 	%rd32, %r100, 4;
	add.s64 	%rd33, %rd1, %rd32;
	ld.global.u32 	%r101, [%rd33];
	add.s32 	%r102, %r266, 7;
	mul.wide.u32 	%rd34, %r102, 4;
	add.s64 	%rd35, %rd1, %rd34;
	ld.global.u32 	%r103, [%rd35];
	mul.wide.u32 	%rd36, %r88, 4;
	add.s64 	%rd37, %rd1, %rd36;
	ld.global.u32 	%r104, [%rd37];
	st.shared.v4.u32 	[%r267+16], {%r99, %r101, %r103, %r104};
	add.s32 	%r268, %r268, 16;
	add.s32 	%r267, %r267, 64;
	add.s32 	%r266, %r266, 16;
	setp.ne.s32 	%p3, %r268, 0;
	@%p3 bra 	$L__BB1_3;
$L__BB1_4:
	setp.eq.s32 	%p4, %r5, 0;
	@%p4 bra 	$L__BB1_13;
	and.b32  	%r16, %r70, 7;
	setp.lt.u32 	%p5, %r5, 8;
	@%p5 bra 	$L__BB1_7;
	add.s32 	%r105, %r270, %r2;
	mul.wide.u32 	%rd38, %r105, 4;
	add.s64 	%rd39, %rd1, %rd38;
	ld.global.u32 	%r106, [%rd39];
	shl.b32 	%r107, %r270, 2;
	mov.u32 	%r108, s;
	add.s32 	%r109, %r108, %r107;
	st.shared.u32 	[%r109], %r106;
	add.s32 	%r110, %r105, 1;
	mul.wide.u32 	%rd40, %r110, 4;
	add.s64 	%rd41, %rd1, %rd40;
	ld.global.u32 	%r111, [%rd41];
	st.shared.u32 	[%r109+4], %r111;
	add.s32 	%r112, %r105, 2;
	mul.wide.u32 	%rd42, %r112, 4;
	add.s64 	%rd43, %rd1, %rd42;
	ld.global.u32 	%r113, [%rd43];
	st.shared.u32 	[%r109+8], %r113;
	add.s32 	%r114, %r105, 3;
	mul.wide.u32 	%rd44, %r114, 4;
	add.s64 	%rd45, %rd1, %rd44;
	ld.global.u32 	%r115, [%rd45];
	st.shared.u32 	[%r109+12], %r115;
	add.s32 	%r116, %r105, 4;
	mul.wide.u32 	%rd46, %r116, 4;
	add.s64 	%rd47, %rd1, %rd46;
	ld.global.u32 	%r117, [%rd47];
	st.shared.u32 	[%r109+16], %r117;
	add.s32 	%r118, %r105, 5;
	mul.wide.u32 	%rd48, %r118, 4;
	add.s64 	%rd49, %rd1, %rd48;
	ld.global.u32 	%r119, [%rd49];
	st.shared.u32 	[%r109+20], %r119;
	add.s32 	%r120, %r105, 6;
	mul.wide.u32 	%rd50, %r120, 4;
	add.s64 	%rd51, %rd1, %rd50;
	ld.global.u32 	%r121, [%rd51];
	st.shared.u32 	[%r109+24], %r121;
	add.s32 	%r122, %r105, 7;
	mul.wide.u32 	%rd52, %r122, 4;
	add.s64 	%rd53, %rd1, %rd52;
	ld.global.u32 	%r123, [%rd53];
	st.shared.u32 	[%r109+28], %r123;
	add.s32 	%r270, %r270, 8;
$L__BB1_7:
	setp.eq.s32 	%p6, %r16, 0;
	@%p6 bra 	$L__BB1_13;
	and.b32  	%r19, %r70, 3;
	setp.lt.u32 	%p7, %r16, 4;
	@%p7 bra 	$L__BB1_10;
	add.s32 	%r124, %r270, %r2;
	mul.wide.u32 	%rd54, %r124, 4;
	add.s64 	%rd55, %rd1, %rd54;
	ld.global.u32 	%r125, [%rd55];
	shl.b32 	%r126, %r270, 2;
	mov.u32 	%r127, s;
	add.s32 	%r128, %r127, %r126;
	st.shared.u32 	[%r128], %r125;
	add.s32 	%r129, %r124, 1;
	mul.wide.u32 	%rd56, %r129, 4;
	add.s64 	%rd57, %rd1, %rd56;
	ld.global.u32 	%r130, [%rd57];
	st.shared.u32 	[%r128+4], %r130;
	add.s32 	%r131, %r124, 2;
	mul.wide.u32 	%rd58, %r131, 4;
	add.s64 	%rd59, %rd1, %rd58;
	ld.global.u32 	%r132, [%rd59];
	st.shared.u32 	[%r128+8], %r132;
	add.s32 	%r133, %r124, 3;
	mul.wide.u32 	%rd60, %r133, 4;
	add.s64 	%rd61, %rd1, %rd60;
	ld.global.u32 	%r134, [%rd61];
	st.shared.u32 	[%r128+12], %r134;
	add.s32 	%r270, %r270, 4;
$L__BB1_10:
	setp.eq.s32 	%p8, %r19, 0;
	@%p8 bra 	$L__BB1_13;
	shl.b32 	%r135, %r270, 2;
	mov.u32 	%r136, s;
	add.s32 	%r274, %r136, %r135;
	add.s32 	%r273, %r270, %r2;
	neg.s32 	%r272, %r19;
$L__BB1_12:
	.pragma "nounroll";
	mul.wide.u32 	%rd62, %r273, 4;
	add.s64 	%rd63, %rd1, %rd62;
	ld.global.u32 	%r137, [%rd63];
	st.shared.u32 	[%r274], %r137;
	add.s32 	%r274, %r274, 4;
	add.s32 	%r273, %r273, 1;
	add.s32 	%r272, %r272, 1;
	setp.ne.s32 	%p9, %r272, 0;
	@%p9 bra 	$L__BB1_12;
$L__BB1_13:
	setp.lt.s32 	%p10, %r70, 1;
	bar.sync 	0;
	mov.b32 	%r292, 0;
	@%p10 bra 	$L__BB1_26;
	and.b32  	%r31, %r70, 15;
	setp.lt.u32 	%p11, %r70, 16;
	mov.b32 	%r283, 0;
	mov.u32 	%r292, %r283;
	@%p11 bra 	$L__BB1_17;
	and.b32  	%r283, %r70, 2147483632;
	neg.s32 	%r277, %r283;
	mov.u32 	%r143, s;
	add.s32 	%r275, %r143, 32;
	add.s32 	%r276, %r4, 7;
	mov.b32 	%r292, 0;
$L__BB1_16:
	.pragma "nounroll";
	ld.shared.v4.u32 	{%r144, %r145, %r146, %r147}, [%r275+-32];
	add.s32 	%r148, %r276, -7;
	mul.wide.u32 	%rd64, %r148, 4;
	add.s64 	%rd65, %rd2, %rd64;
	ld.global.u32 	%r149, [%rd65];
	mad.lo.s32 	%r150, %r149, %r144, %r292;
	add.s32 	%r151, %r276, -6;
	mul.wide.u32 	%rd66, %r151, 4;
	add.s64 	%rd67, %rd2, %rd66;
	ld.global.u32 	%r152, [%rd67];
	mad.lo.s32 	%r153, %r152, %r145, %r150;
	add.s32 	%r154, %r276, -5;
	mul.wide.u32 	%rd68, %r154, 4;
	add.s64 	%rd69, %rd2, %rd68;
	ld.global.u32 	%r155, [%rd69];
	mad.lo.s32 	%r156, %r155, %r146, %r153;
	add.s32 	%r157, %r276, -4;
	mul.wide.u32 	%rd70, %r157, 4;
	add.s64 	%rd71, %rd2, %rd70;
	ld.global.u32 	%r158, [%rd71];
	mad.lo.s32 	%r159, %r158, %r147, %r156;
	ld.shared.v4.u32 	{%r160, %r161, %r162, %r163}, [%r275+-16];
	add.s32 	%r164, %r276, -3;
	mul.wide.u32 	%rd72, %r164, 4;
	add.s64 	%rd73, %rd2, %rd72;
	ld.global.u32 	%r165, [%rd73];
	mad.lo.s32 	%r166, %r165, %r160, %r159;
	add.s32 	%r167, %r276, -2;
	mul.wide.u32 	%rd74, %r167, 4;
	add.s64 	%rd75, %rd2, %rd74;
	ld.global.u32 	%r168, [%rd75];
	mad.lo.s32 	%r169, %r168, %r161, %r166;
	add.s32 	%r170, %r276, -1;
	mul.wide.u32 	%rd76, %r170, 4;
	add.s64 	%rd77, %rd2, %rd76;
	ld.global.u32 	%r171, [%rd77];
	mad.lo.s32 	%r172, %r171, %r162, %r169;
	add.s32 	%r173, %r276, 8;
	mul.wide.u32 	%rd78, %r276, 4;
	add.s64 	%rd79, %rd2, %rd78;
	ld.global.u32 	%r174, [%rd79];
	mad.lo.s32 	%r175, %r174, %r163, %r172;
	ld.shared.v4.u32 	{%r176, %r177, %r178, %r179}, [%r275];
	add.s32 	%r180, %r276, 1;
	mul.wide.u32 	%rd80, %r180, 4;
	add.s64 	%rd81, %rd2, %rd80;
	ld.global.u32 	%r181, [%rd81];
	mad.lo.s32 	%r182, %r181, %r176, %r175;
	add.s32 	%r183, %r276, 2;
	mul.wide.u32 	%rd82, %r183, 4;
	add.s64 	%rd83, %rd2, %rd82;
	ld.global.u32 	%r184, [%rd83];
	mad.lo.s32 	%r185, %r184, %r177, %r182;
	add.s32 	%r186, %r276, 3;
	mul.wide.u32 	%rd84, %r186, 4;
	add.s64 	%rd85, %rd2, %rd84;
	ld.global.u32 	%r187, [%rd85];
	mad.lo.s32 	%r188, %r187, %r178, %r185;
	add.s32 	%r189, %r276, 4;
	mul.wide.u32 	%rd86, %r189, 4;
	add.s64 	%rd87, %rd2, %rd86;
	ld.global.u32 	%r190, [%rd87];
	mad.lo.s32 	%r191, %r190, %r179, %r188;
	ld.shared.v4.u32 	{%r192, %r193, %r194, %r195}, [%r275+16];
	add.s32 	%r196, %r276, 5;
	mul.wide.u32 	%rd88, %r196, 4;
	add.s64 	%rd89, %rd2, %rd88;
	ld.global.u32 	%r197, [%rd89];
	mad.lo.s32 	%r198, %r197, %r192, %r191;
	add.s32 	%r199, %r276, 6;
	mul.wide.u32 	%rd90, %r199, 4;
	add.s64 	%rd91, %rd2, %rd90;
	ld.global.u32 	%r200, [%rd91];
	mad.lo.s32 	%r201, %r200, %r193, %r198;
	add.s32 	%r202, %r276, 7;
	mul.wide.u32 	%rd92, %r202, 4;
	add.s64 	%rd93, %rd2, %rd92;
	ld.global.u32 	%r203, [%rd93];
	mad.lo.s32 	%r204, %r203, %r194, %r201;
	mul.wide.u32 	%rd94, %r173, 4;
	add.s64 	%rd95, %rd2, %rd94;
	ld.global.u32 	%r205, [%rd95];
	mad.lo.s32 	%r292, %r205, %r195, %r204;
	add.s32 	%r277, %r277, 16;
	add.s32 	%r276, %r276, 16;
	add.s32 	%r275, %r275, 64;
	setp.ne.s32 	%p12, %r277, 0;
	@%p12 bra 	$L__BB1_16;
$L__BB1_17:
	setp.eq.s32 	%p13, %r31, 0;
	@%p13 bra 	$L__BB1_26;
	and.b32  	%r46, %r70, 7;
	setp.lt.u32 	%p14, %r31, 8;
	@%p14 bra 	$L__BB1_20;
	shl.b32 	%r207, %r283, 2;
	mov.u32 	%r208, s;
	add.s32 	%r209, %r208, %r207;
	ld.shared.u32 	%r210, [%r209];
	add.s32 	%r211, %r283, %r4;
	mul.wide.u32 	%rd96, %r211, 4;
	add.s64 	%rd97, %rd2, %rd96;
	ld.global.u32 	%r212, [%rd97];
	mad.lo.s32 	%r213, %r212, %r210, %r292;
	ld.shared.u32 	%r214, [%r209+4];
	add.s32 	%r215, %r211, 1;
	mul.wide.u32 	%rd98, %r215, 4;
	add.s64 	%rd99, %rd2, %rd98;
	ld.global.u32 	%r216, [%rd99];
	mad.lo.s32 	%r217, %r216, %r214, %r213;
	ld.shared.u32 	%r218, [%r209+8];
	add.s32 	%r219, %r211, 2;
	mul.wide.u32 	%rd100, %r219, 4;
	add.s64 	%rd101, %rd2, %rd100;
	ld.global.u32 	%r220, [%rd101];
	mad.lo.s32 	%r221, %r220, %r218, %r217;
	ld.shared.u32 	%r222, [%r209+12];
	add.s32 	%r223, %r211, 3;
	mul.wide.u32 	%rd102, %r223, 4;
	add.s64 	%rd103, %rd2, %rd102;
	ld.global.u32 	%r224, [%rd103];
	mad.lo.s32 	%r225, %r224, %r222, %r221;
	ld.shared.u32 	%r226, [%r209+16];
	add.s32 	%r227, %r211, 4;
	mul.wide.u32 	%rd104, %r227, 4;
	add.s64 	%rd105, %rd2, %rd104;
	ld.global.u32 	%r228, [%rd105];
	mad.lo.s32 	%r229, %r228, %r226, %r225;
	ld.shared.u32 	%r230, [%r209+20];
	add.s32 	%r231, %r211, 5;
	mul.wide.u32 	%rd106, %r231, 4;
	add.s64 	%rd107, %rd2, %rd106;
	ld.global.u32 	%r232, [%rd107];
	mad.lo.s32 	%r233, %r232, %r230, %r229;
	ld.shared.u32 	%r234, [%r209+24];
	add.s32 	%r235, %r211, 6;
	mul.wide.u32 	%rd108, %r235, 4;
	add.s64 	%rd109, %rd2, %rd108;
	ld.global.u32 	%r236, [%rd109];
	mad.lo.s32 	%r237, %r236, %r234, %r233;
	ld.shared.u32 	%r238, [%r209+28];
	add.s32 	%r239, %r211, 7;
	mul.wide.u32 	%rd110, %r239, 4;
	add.s64 	%rd111, %rd2, %rd110;
	ld.global.u32 	%r240, [%rd111];
	mad.lo.s32 	%r292, %r240, %r238, %r237;
	add.s32 	%r283, %r283, 8;
$L__BB1_20:
	setp.eq.s32 	%p15, %r46, 0;
	@%p15 bra 	$L__BB1_26;
	and.b32  	%r52, %r70, 3;
	setp.lt.u32 	%p16, %r46, 4;
	@%p16 bra 	$L__BB1_23;
	shl.b32 	%r242, %r283, 2;
	mov.u32 	%r243, s;
	add.s32 	%r244, %r243, %r242;
	ld.shared.u32 	%r245, [%r244];
	add.s32 	%r246, %r283, %r4;
	mul.wide.u32 	%rd112, %r246, 4;
	add.s64 	%rd113, %rd2, %rd112;
	ld.global.u32 	%r247, [%rd113];
	mad.lo.s32 	%r248, %r247, %r245, %r292;
	ld.shared.u32 	%r249, [%r244+4];
	add.s32 	%r250, %r246, 1;
	mul.wide.u32 	%rd114, %r250, 4;
	add.s64 	%rd115, %rd2, %rd114;
	ld.global.u32 	%r251, [%rd115];
	mad.lo.s32 	%r252, %r251, %r249, %r248;
	ld.shared.u32 	%r253, [%r244+8];
	add.s32 	%r254, %r246, 2;
	mul.wide.u32 	%rd116, %r254, 4;
	add.s64 	%rd117, %rd2, %rd116;
	ld.global.u32 	%r255, [%rd117];
	mad.lo.s32 	%r256, %r255, %r253, %r252;
	ld.shared.u32 	%r257, [%r244+12];
	add.s32 	%r258, %r246, 3;
	mul.wide.u32 	%rd118, %r258, 4;
	add.s64 	%rd119, %rd2, %rd118;
	ld.global.u32 	%r259, [%rd119];
	mad.lo.s32 	%r292, %r259, %r257, %r256;
	add.s32 	%r283, %r283, 4;
$L__BB1_23:
	setp.eq.s32 	%p17, %r52, 0;
	@%p17 bra 	$L__BB1_26;
	add.s32 	%r290, %r283, %r4;
	shl.b32 	%r260, %r283, 2;
	mov.u32 	%r261, s;
	add.s32 	%r289, %r261, %r260;
	neg.s32 	%r288, %r52;
$L__BB1_25:
	.pragma "nounroll";
	ld.shared.u32 	%r262, [%r289];
	mul.wide.u32 	%rd120, %r290, 4;
	add.s64 	%rd121, %rd2, %rd120;
	ld.global.u32 	%r263, [%rd121];
	mad.lo.s32 	%r292, %r263, %r262, %r292;
	add.s32 	%r290, %r290, 1;
	add.s32 	%r289, %r289, 4;
	add.s32 	%r288, %r288, 1;
	setp.ne.s32 	%p18, %r288, 0;
	@%p18 bra 	$L__BB1_25;
$L__BB1_26:
	cvta.to.global.u64 	%rd122, %rd3;
	mov.u32 	%r264, %ntid.x;
	mad.lo.s32 	%r265, %r1, %r264, %r3;
	mul.wide.u32 	%rd123, %r265, 4;
	add.s64 	%rd124, %rd122, %rd123;
	st.global.u32 	[%rd124], %r292;
	ret;

}
	// .globl	_Z5prod2PiS_S_i
.visible .entry _Z5prod2PiS_S_i(
	.param .u64 .ptr .align 1 _Z5prod2PiS_S_i_param_0,
	.param .u64 .ptr .align 1 _Z5prod2PiS_S_i_param_1,
	.param .u64 .ptr .align 1 _Z5prod2PiS_S_i_param_2,
	.param .u32 _Z5prod2PiS_S_i_param_3
)
{
	.reg .pred 	%p<19>;
	.reg .b32 	%r<342>;
	.reg .b64 	%rd<129>;

	ld.param.u64 	%rd5, [_Z5prod2PiS_S_i_param_0];
	ld.param.u32 	%r114, [_Z5prod2PiS_S_i_param_3];
	cvta.to.global.u64 	%rd1, %rd5;
	mov.u32 	%r1, %ctaid.x;
	mul.lo.s32 	%r2, %r114, %r1;
	mov.u32 	%r3, %tid.x;
	setp.lt.s32 	%p1, %r114, 1;
	@%p1 bra 	$L__BB2_13;
	and.b32  	%r4, %r114, 15;
	setp.lt.u32 	%p2, %r114, 16;
	mov.b32 	%r304, 0;
	@%p2 bra 	$L__BB2_4;
	and.b32  	%r304, %r114, 2147483632;
	neg.s32 	%r302, %r304;
	mov.u32 	%r117, s;
	add.s32 	%r301, %r117, 32;
	add.s32 	%r300, %r2, 7;
$L__BB2_3:
	.pragma "nounroll";
	add.s32 	%r118, %r300, -7;
	mul.wide.u32 	%rd6, %r118, 4;
	add.s64 	%rd7, %rd1, %rd6;
	ld.global.u32 	%r119, [%rd7];
	add.s32 	%r120, %r300, -6;
	mul.wide.u32 	%rd8, %r120, 4;
	add.s64 	%rd9, %rd1, %rd8;
	ld.global.u32 	%r121, [%rd9];
	add.s32 	%r122, %r300, -5;
	mul.wide.u32 	%rd10, %r122, 4;
	add.s64 	%rd11, %rd1, %rd10;
	ld.global.u32 	%r123, [%rd11];
	add.s32 	%r124, %r300, -4;
	mul.wide.u32 	%rd12, %r124, 4;
	add.s64 	%rd13, %rd1, %rd12;
	ld.global.u32 	%r125, [%rd13];
	st.shared.v4.u32 	[%r301+-32], {%r119, %r121, %r123, %r125};
	add.s32 	%r126, %r300, -3;
	mul.wide.u32 	%rd14, %r126, 4;
	add.s64 	%rd15, %rd1, %rd14;
	ld.global.u32 	%r127, [%rd15];
	add.s32 	%r128, %r300, -2;
	mul.wide.u32 	%rd16, %r128, 4;
	add.s64 	%rd17, %rd1, %rd16;
	ld.global.u32 	%r129, [%rd17];
	add.s32 	%r130, %r300, -1;
	mul.wide.u32 	%rd18, %r130, 4;
	add.s64 	%rd19, %rd1, %rd18;
	ld.global.u32 	%r131, [%rd19];
	add.s32 	%r132, %r300, 8;
	mul.wide.u32 	%rd20, %r300, 4;
	add.s64 	%rd21, %rd1, %rd20;
	ld.global.u32 	%r133, [%rd21];
	st.shared.v4.u32 	[%r301+-16], {%r127, %r129, %r131, %r133};
	add.s32 	%r134, %r300, 1;
	mul.wide.u32 	%rd22, %r134, 4;
	add.s64 	%rd23, %rd1, %rd22;
	ld.global.u32 	%r135, [%rd23];
	add.s32 	%r136, %r300, 2;
	mul.wide.u32 	%rd24, %r136, 4;
	add.s64 	%rd25, %rd1, %rd24;
	ld.global.u32 	%r137, [%rd25];
	add.s32 	%r138, %r300, 3;
	mul.wide.u32 	%rd26, %r138, 4;
	add.s64 	%rd27, %rd1, %rd26;
	ld.global.u32 	%r139, [%rd27];
	add.s32 	%r140, %r300, 4;
	mul.wide.u32 	%rd28, %r140, 4;
	add.s64 	%rd29, %rd1, %rd28;
	ld.global.u32 	%r141, [%rd29];
	st.shared.v4.u32 	[%r301], {%r135, %r137, %r139, %r141};
	add.s32 	%r142, %r300, 5;
	mul.wide.u32 	%rd30, %r142, 4;
	add.s64 	%rd31, %rd1, %rd30;
	ld.global.u32 	%r143, [%rd31];
	add.s32 	%r144, %r300, 6;
	mul.wide.u32 	%rd32, %r144, 4;
	add.s64 	%rd33, %rd1, %rd32;
	ld.global.u32 	%r145, [%rd33];
	add.s32 	%r146, %r300, 7;
	mul.wide.u32 	%rd34, %r146, 4;
	add.s64 	%rd35, %rd1, %rd34;
	ld.global.u32 	%r147, [%rd35];
	mul.wide.u32 	%rd36, %r132, 4;
	add.s64 	%rd37, %rd1, %rd36;
	ld.global.u32 	%r148, [%rd37];
	st.shared.v4.u32 	[%r301+16], {%r143, %r145, %r147, %r148};
	add.s32 	%r302, %r302, 16;
	add.s32 	%r301, %r301, 64;
	add.s32 	%r300, %r300, 16;
	setp.ne.s32 	%p3, %r302, 0;
	@%p3 bra 	$L__BB2_3;
$L__BB2_4:
	setp.eq.s32 	%p4, %r4, 0;
	@%p4 bra 	$L__BB2_13;
	and.b32  	%r15, %r114, 7;
	setp.lt.u32 	%p5, %r4, 8;
	@%p5 bra 	$L__BB2_7;
	add.s32 	%r149, %r304, %r2;
	mul.wide.u32 	%rd38, %r149, 4;
	add.s64 	%rd39, %rd1, %rd38;
	ld.global.u32 	%r150, [%rd39];
	shl.b32 	%r151, %r304, 2;
	mov.u32 	%r152, s;
	add.s32 	%r153, %r152, %r151;
	st.shared.u32 	[%r153], %r150;
	add.s32 	%r154, %r149, 1;
	mul.wide.u32 	%rd40, %r154, 4;
	add.s64 	%rd41, %rd1, %rd40;
	ld.global.u32 	%r155, [%rd41];
	st.shared.u32 	[%r153+4], %r155;
	add.s32 	%r156, %r149, 2;
	mul.wide.u32 	%rd42, %r156, 4;
	add.s64 	%rd43, %rd1, %rd42;
	ld.global.u32 	%r157, [%rd43];
	st.shared.u32 	[%r153+8], %r157;
	add.s32 	%r158, %r149, 3;
	mul.wide.u32 	%rd44, %r158, 4;
	add.s64 	%rd45, %rd1, %rd44;
	ld.global.u32 	%r159, [%rd45];
	st.shared.u32 	[%r153+12], %r159;
	add.s32 	%r160, %r149, 4;
	mul.wide.u32 	%rd46, %r160, 4;
	add.s64 	%rd47, %rd1, %rd46;
	ld.global.u32 	%r161, [%rd47];
	st.shared.u32 	[%r153+16], %r161;
	add.s32 	%r162, %r149, 5;
	mul.wide.u32 	%rd48, %r162, 4;
	add.s64 	%rd49, %rd1, %rd48;
	ld.global.u32 	%r163, [%rd49];
	st.shared.u32 	[%r153+20], %r163;
	add.s32 	%r164, %r149, 6;
	mul.wide.u32 	%rd50, %r164, 4;
	add.s64 	%rd51, %rd1, %rd50;
	ld.global.u32 	%r165, [%rd51];
	st.shared.u32 	[%r153+24], %r165;
	add.s32 	%r166, %r149, 7;
	mul.wide.u32 	%rd52, %r166, 4;
	add.s64 	%rd53, %rd1, %rd52;
	ld.global.u32 	%r167, [%rd53];
	st.shared.u32 	[%r153+28], %r167;
	add.s32 	%r304, %r304, 8;
$L__BB2_7:
	setp.eq.s32 	%p6, %r15, 0;
	@%p6 bra 	$L__BB2_13;
	and.b32  	%r18, %r114, 3;
	setp.lt.u32 	%p7, %r15, 4;
	@%p7 bra 	$L__BB2_10;
	add.s32 	%r168, %r304, %r2;
	mul.wide.u32 	%rd54, %r168, 4;
	add.s64 	%rd55, %rd1, %rd54;
	ld.global.u32 	%r169, [%rd55];
	shl.b32 	%r170, %r304, 2;
	mov.u32 	%r171, s;
	add.s32 	%r172, %r171, %r170;
	st.shared.u32 	[%r172], %r169;
	add.s32 	%r173, %r168, 1;
	mul.wide.u32 	%rd56, %r173, 4;
	add.s64 	%rd57, %rd1, %rd56;
	ld.global.u32 	%r174, [%rd57];
	st.shared.u32 	[%r172+4], %r174;
	add.s32 	%r175, %r168, 2;
	mul.wide.u32 	%rd58, %r175, 4;
	add.s64 	%rd59, %rd1, %rd58;
	ld.global.u32 	%r176, [%rd59];
	st.shared.u32 	[%r172+8], %r176;
	add.s32 	%r177, %r168, 3;
	mul.wide.u32 	%rd60, %r177, 4;
	add.s64 	%rd61, %rd1, %rd60;
	ld.global.u32 	%r178, [%rd61];
	st.shared.u32 	[%r172+12], %r178;
	add.s32 	%r304, %r304, 4;
$L__BB2_10:
	setp.eq.s32 	%p8, %r18, 0;
	@%p8 bra 	$L__BB2_13;
	shl.b32 	%r179, %r304, 2;
	mov.u32 	%r180, s;
	add.s32 	%r308, %r180, %r179;
	add.s32 	%r307, %r304, %r2;
	neg.s32 	%r306, %r18;
$L__BB2_12:
	.pragma "nounroll";
	mul.wide.u32 	%rd62, %r307, 4;
	add.s64 	%rd63, %rd1, %rd62;
	ld.global.u32 	%r181, [%rd63];
	st.shared.u32 	[%r308], %r181;
	add.s32 	%r308, %r308, 4;
	add.s32 	%r307, %r307, 1;
	add.s32 	%r306, %r306, 1;
	setp.ne.s32 	%p9, %r306, 0;
	@%p9 bra 	$L__BB2_12;
$L__BB2_13:
	setp.lt.s32 	%p10, %r114, 1;
	bar.sync 	0;
	mov.b32 	%r341, 0;
	@%p10 bra 	$L__BB2_26;
	mov.u32 	%r30, %ntid.x;
	setp.lt.u32 	%p11, %r114, 16;
	mov.b32 	%r332, 0;
	mov.u32 	%r341, %r332;
	@%p11 bra 	$L__BB2_17;
	and.b32  	%r187, %r114, 2147483632;
	neg.s32 	%r326, %r187;
	add.s32 	%r325, %r3, %r30;
	shl.b32 	%r188, %r30, 1;
	add.s32 	%r324, %r3, %r188;
	mad.lo.s32 	%r323, %r30, 3, %r3;
	shl.b32 	%r189, %r30, 2;
	add.s32 	%r322, %r3, %r189;
	mad.lo.s32 	%r321, %r30, 5, %r3;
	mad.lo.s32 	%r320, %r30, 6, %r3;
	mad.lo.s32 	%r319, %r30, 7, %r3;
	shl.b32 	%r190, %r30, 3;
	add.s32 	%r318, %r3, %r190;
	mad.lo.s32 	%r317, %r30, 9, %r3;
	mad.lo.s32 	%r316, %r30, 10, %r3;
	mad.lo.s32 	%r315, %r30, 11, %r3;
	mad.lo.s32 	%r314, %r30, 12, %r3;
	mad.lo.s32 	%r313, %r30, 13, %r3;
	mad.lo.s32 	%r312, %r30, 14, %r3;
	mad.lo.s32 	%r311, %r30, 15, %r3;
	mov.u32 	%r191, s;
	add.s32 	%r309, %r191, 32;
	mov.b32 	%r341, 0;
	mov.u32 	%r310, %r3;
$L__BB2_16:
	.pragma "nounroll";
	ld.param.u64 	%rd126, [_Z5prod2PiS_S_i_param_1];
	and.b32  	%r332, %r114, 2147483632;
	ld.shared.v4.u32 	{%r192, %r193, %r194, %r195}, [%r309+-32];
	cvta.to.global.u64 	%rd64, %rd126;
	mul.wide.u32 	%rd65, %r310, 4;
	add.s64 	%rd66, %rd64, %rd65;
	ld.global.u32 	%r196, [%rd66];
	mad.lo.s32 	%r197, %r196, %r192, %r341;
	mul.wide.u32 	%rd67, %r325, 4;
	add.s64 	%rd68, %rd64, %rd67;
	ld.global.u32 	%r198, [%rd68];
	mad.lo.s32 	%r199, %r198, %r193, %r197;
	mul.wide.u32 	%rd69, %r324, 4;
	add.s64 	%rd70, %rd64, %rd69;
	ld.global.u32 	%r200, [%rd70];
	mad.lo.s32 	%r201, %r200, %r194, %r199;
	mul.wide.u32 	%rd71, %r323, 4;
	add.s64 	%rd72, %rd64, %rd71;
	ld.global.u32 	%r202, [%rd72];
	mad.lo.s32 	%r203, %r202, %r195, %r201;
	ld.shared.v4.u32 	{%r204, %r205, %r206, %r207}, [%r309+-16];
	mul.wide.u32 	%rd73, %r322, 4;
	add.s64 	%rd74, %rd64, %rd73;
	ld.global.u32 	%r208, [%rd74];
	mad.lo.s32 	%r209, %r208, %r204, %r203;
	mul.wide.u32 	%rd75, %r321, 4;
	add.s64 	%rd76, %rd64, %rd75;
	ld.global.u32 	%r210, [%rd76];
	mad.lo.s32 	%r211, %r210, %r205, %r209;
	mul.wide.u32 	%rd77, %r320, 4;
	add.s64 	%rd78, %rd64, %rd77;
	ld.global.u32 	%r212, [%rd78];
	mad.lo.s32 	%r213, %r212, %r206, %r211;
	mul.wide.u32 	%rd79, %r319, 4;
	add.s64 	%rd80, %rd64, %rd79;
	ld.global.u32 	%r214, [%rd80];
	mad.lo.s32 	%r215, %r214, %r207, %r213;
	ld.shared.v4.u32 	{%r216, %r217, %r218, %r219}, [%r309];
	mul.wide.u32 	%rd81, %r318, 4;
	add.s64 	%rd82, %rd64, %rd81;
	ld.global.u32 	%r220, [%rd82];
	mad.lo.s32 	%r221, %r220, %r216, %r215;
	mul.wide.u32 	%rd83, %r317, 4;
	add.s64 	%rd84, %rd64, %rd83;
	ld.global.u32 	%r222, [%rd84];
	mad.lo.s32 	%r223, %r222, %r217, %r221;
	mul.wide.u32 	%rd85, %r316, 4;
	add.s64 	%rd86, %rd64, %rd85;
	ld.global.u32 	%r224, [%rd86];
	mad.lo.s32 	%r225, %r224, %r218, %r223;
	mul.wide.u32 	%rd87, %r315, 4;
	add.s64 	%rd88, %rd64, %rd87;
	ld.global.u32 	%r226, [%rd88];
	mad.lo.s32 	%r227, %r226, %r219, %r225;
	ld.shared.v4.u32 	{%r228, %r229, %r230, %r231}, [%r309+16];
	mul.wide.u32 	%rd89, %r314, 4;
	add.s64 	%rd90, %rd64, %rd89;
	ld.global.u32 	%r232, [%rd90];
	mad.lo.s32 	%r233, %r232, %r228, %r227;
	mul.wide.u32 	%rd91, %r313, 4;
	add.s64 	%rd92, %rd64, %rd91;
	ld.global.u32 	%r234, [%rd92];
	mad.lo.s32 	%r235, %r234, %r229, %r233;
	mul.wide.u32 	%rd93, %r312, 4;
	add.s64 	%rd94, %rd64, %rd93;
	ld.global.u32 	%r236, [%rd94];
	mad.lo.s32 	%r237, %r236, %r230, %r235;
	mul.wide.u32 	%rd95, %r311, 4;
	add.s64 	%rd96, %rd64, %rd95;
	ld.global.u32 	%r238, [%rd96];
	mad.lo.s32 	%r341, %r238, %r231, %r237;
	add.s32 	%r326, %r326, 16;
	shl.b32 	%r239, %r30, 4;
	add.s32 	%r325, %r325, %r239;
	add.s32 	%r324, %r324, %r239;
	add.s32 	%r323, %r323, %r239;
	add.s32 	%r322, %r322, %r239;
	add.s32 	%r321, %r321, %r239;
	add.s32 	%r320, %r320, %r239;
	add.s32 	%r319, %r319, %r239;
	add.s32 	%r318, %r318, %r239;
	add.s32 	%r317, %r317, %r239;
	add.s32 	%r316, %r316, %r239;
	add.s32 	%r315, %r315, %r239;
	add.s32 	%r314, %r314, %r239;
	add.s32 	%r313, %r313, %r239;
	add.s32 	%r312, %r312, %r239;
	add.s32 	%r311, %r311, %r239;
	add.s32 	%r310, %r310, %r239;
	add.s32 	%r309, %r309, 64;
	setp.ne.s32 	%p12, %r326, 0;
	@%p12 bra 	$L__BB2_16;
$L__BB2_17:
	and.b32  	%r89, %r114, 15;
	setp.eq.s32 	%p13, %r89, 0;
	@%p13 bra 	$L__BB2_26;
	ld.param.u64 	%rd127, [_Z5prod2PiS_S_i_param_1];
	cvta.to.global.u64 	%rd2, %rd127;
	and.b32  	%r90, %r114, 7;
	setp.lt.u32 	%p14, %r89, 8;
	@%p14 bra 	$L__BB2_20;
	shl.b32 	%r241, %r332, 2;
	mov.u32 	%r242, s;
	add.s32 	%r243, %r242, %r241;
	ld.shared.u32 	%r244, [%r243];
	mad.lo.s32 	%r245, %r332, %r30, %r3;
	mul.wide.u32 	%rd97, %r245, 4;
	add.s64 	%rd98, %rd2, %rd97;
	ld.global.u32 	%r246, [%rd98];
	mad.lo.s32 	%r247, %r246, %r244, %r341;
	ld.shared.u32 	%r248, [%r243+4];
	add.s32 	%r249, %r245, %r30;
	mul.wide.u32 	%rd99, %r249, 4;
	add.s64 	%rd100, %rd2, %rd99;
	ld.global.u32 	%r250, [%rd100];
	mad.lo.s32 	%r251, %r250, %r248, %r247;
	ld.shared.u32 	%r252, [%r243+8];
	add.s32 	%r253, %r249, %r30;
	mul.wide.u32 	%rd101, %r253, 4;
	add.s64 	%rd102, %rd2, %rd101;
	ld.global.u32 	%r254, [%rd102];
	mad.lo.s32 	%r255, %r254, %r252, %r251;
	ld.shared.u32 	%r256, [%r243+12];
	add.s32 	%r257, %r253, %r30;
	mul.wide.u32 	%rd103, %r257, 4;
	add.s64 	%rd104, %rd2, %rd103;
	ld.global.u32 	%r258, [%rd104];
	mad.lo.s32 	%r259, %r258, %r256, %r255;
	ld.shared.u32 	%r260, [%r243+16];
	add.s32 	%r261, %r257, %r30;
	mul.wide.u32 	%rd105, %r261, 4;
	add.s64 	%rd106, %rd2, %rd105;
	ld.global.u32 	%r262, [%rd106];
	mad.lo.s32 	%r263, %r262, %r260, %r259;
	ld.shared.u32 	%r264, [%r243+20];
	add.s32 	%r265, %r261, %r30;
	mul.wide.u32 	%rd107, %r265, 4;
	add.s64 	%rd108, %rd2, %rd107;
	ld.global.u32 	%r266, [%rd108];
	mad.lo.s32 	%r267, %r266, %r264, %r263;
	ld.shared.u32 	%r268, [%r243+24];
	add.s32 	%r269, %r265, %r30;
	mul.wide.u32 	%rd109, %r269, 4;
	add.s64 	%rd110, %rd2, %rd109;
	ld.global.u32 	%r270, [%rd110];
	mad.lo.s32 	%r271, %r270, %r268, %r267;
	ld.shared.u32 	%r272, [%r243+28];
	add.s32 	%r273, %r269, %r30;
	mul.wide.u32 	%rd111, %r273, 4;
	add.s64 	%rd112, %rd2, %rd111;
	ld.global.u32 	%r274, [%rd112];
	mad.lo.s32 	%r341, %r274, %r272, %r271;
	add.s32 	%r332, %r332, 8;
$L__BB2_20:
	setp.eq.s32 	%p15, %r90, 0;
	@%p15 bra 	$L__BB2_26;
	and.b32  	%r96, %r114, 3;
	setp.lt.u32 	%p16, %r90, 4;
	@%p16 bra 	$L__BB2_23;
	shl.b32 	%r276, %r332, 2;
	mov.u32 	%r277, s;
	add.s32 	%r278, %r277, %r276;
	ld.shared.u32 	%r279, [%r278];
	mad.lo.s32 	%r280, %r332, %r30, %r3;
	mul.wide.u32 	%rd113, %r280, 4;
	add.s64 	%rd114, %rd2, %rd113;
	ld.global.u32 	%r281, [%rd114];
	mad.lo.s32 	%r282, %r281, %r279, %r341;
	ld.shared.u32 	%r283, [%r278+4];
	add.s32 	%r284, %r280, %r30;
	mul.wide.u32 	%rd115, %r284, 4;
	add.s64 	%rd116, %rd2, %rd115;
	ld.global.u32 	%r285, [%rd116];
	mad.lo.s32 	%r286, %r285, %r283, %r282;
	ld.shared.u32 	%r287, [%r278+8];
	add.s32 	%r288, %r284, %r30;
	mul.wide.u32 	%rd117, %r288, 4;
	add.s64 	%rd118, %rd2, %rd117;
	ld.global.u32 	%r289, [%rd118];
	mad.lo.s32 	%r290, %r289, %r287, %r286;
	ld.shared.u32 	%r291, [%r278+12];
	add.s32 	%r292, %r288, %r30;
	mul.wide.u32 	%rd119, %r292, 4;
	add.s64 	%rd120, %rd2, %rd119;
	ld.global.u32 	%r293, [%rd120];
	mad.lo.s32 	%r341, %r293, %r291, %r290;
	add.s32 	%r332, %r332, 4;
$L__BB2_23:
	setp.eq.s32 	%p17, %r96, 0;
	@%p17 bra 	$L__BB2_26;
	mad.lo.s32 	%r339, %r30, %r332, %r3;
	shl.b32 	%r294, %r332, 2;
	mov.u32 	%r295, s;
	add.s32 	%r338, %r295, %r294;
	neg.s32 	%r337, %r96;
$L__BB2_25:
	.pragma "nounroll";
	ld.shared.u32 	%r296, [%r338];
	mul.wide.u32 	%rd121, %r339, 4;
	add.s64 	%rd122, %rd2, %rd121;
	ld.global.u32 	%r297, [%rd122];
	mad.lo.s32 	%r341, %r297, %r296, %r341;
	add.s32 	%r339, %r339, %r30;
	add.s32 	%r338, %r338, 4;
	add.s32 	%r337, %r337, 1;
	setp.ne.s32 	%p18, %r337, 0;
	@%p18 bra 	$L__BB2_25;
$L__BB2_26:
	ld.param.u64 	%rd128, [_Z5prod2PiS_S_i_param_2];
	cvta.to.global.u64 	%rd123, %rd128;
	mov.u32 	%r298, %ntid.x;
	mad.lo.s32 	%r299, %r1, %r298, %r3;
	mul.wide.u32 	%rd124, %r299, 4;
	add.s64 	%rd125, %rd123, %rd124;
	st.global.u32 	[%rd125], %r341;
	ret;

}


// ===== COMPILED SASS (sm_100) =====

	.target	sm_100

	.elftype	@"ET_EXEC"


//--------------------- .note.nv.tkinfo           --------------------------
	.section	.note.nv.tkinfo,"",@"SHT_NOTE"
	.sectionflags	@"SHF_NOTE_NV_TKINFO"
	.tkinfo
        /*0018*/ 	.word	0x00000002
        /*0030*/ 	.string	""
        /*0030*/ 	.string	"ptxas"
        /*0030*/ 	.string	"Cuda compilation tools, release 13.0, V13.0.88"
        /*0030*/ 	.string	"Build cuda_13.0.r13.0/compiler.36424714_0"
        /*0030*/ 	.string	"-arch sm_100 -m 64 "



//--------------------- .note.nv.cuinfo           --------------------------
	.section	.note.nv.cuinfo,"",@"SHT_NOTE"
	.sectionflags	@"SHF_NOTE_NV_CUINFO"
        /*0018*/ 	.short	0x0002
        /*001a*/ 	.short	0x0064
        /*001c*/ 	.short	0x0082
	.zero		2


//--------------------- .nv.info                  --------------------------
	.section	.nv.info,"",@"SHT_CUDA_INFO"
	.align	4


	//----- nvinfo : EIATTR_REGCOUNT
	.align		4
        /*0000*/ 	.byte	0x04, 0x2f
        /*0002*/ 	.short	(.L_1 - .L_0)
	.align		4
.L_0:
        /*0004*/ 	.word	index@(_Z3sumPiS_S_)
        /*0008*/ 	.word	0x0000000c


	//----- nvinfo : EIATTR_FRAME_SIZE
	.align		4
.L_1:
        /*000c*/ 	.byte	0x04, 0x11
        /*000e*/ 	.short	(.L_3 - .L_2)
	.align		4
.L_2:
        /*0010*/ 	.word	index@(_Z3sumPiS_S_)
        /*0014*/ 	.word	0x00000000


	//----- nvinfo : EIATTR_REGCOUNT
	.align		4
.L_3:
        /*0018*/ 	.byte	0x04, 0x2f
        /*001a*/ 	.short	(.L_5 - .L_4)
	.align		4
.L_4:
        /*001c*/ 	.word	index@(_Z5prod1PiS_S_i)
        /*0020*/ 	.word	0x00000020


	//----- nvinfo : EIATTR_FRAME_SIZE
	.align		4
.L_5:
        /*0024*/ 	.byte	0x04, 0x11
        /*0026*/ 	.short	(.L_7 - .L_6)
	.align		4
.L_6:
        /*0028*/ 	.word	index@(_Z5prod1PiS_S_i)
        /*002c*/ 	.word	0x00000000


	//----- nvinfo : EIATTR_REGCOUNT
	.align		4
.L_7:
        /*0030*/ 	.byte	0x04, 0x2f
        /*0032*/ 	.short	(.L_9 - .L_8)
	.align		4
.L_8:
        /*0034*/ 	.word	index@(_Z5prod2PiS_S_i)
        /*0038*/ 	.word	0x00000020


	//----- nvinfo : EIATTR_FRAME_SIZE
	.align		4
.L_9:
        /*003c*/ 	.byte	0x04, 0x11
        /*003e*/ 	.short	(.L_11 - .L_10)
	.align		4
.L_10:
        /*0040*/ 	.word	index@(_Z5prod2PiS_S_i)
        /*0044*/ 	.word	0x00000000


	//----- nvinfo : EIATTR_MIN_STACK_SIZE
	.align		4
.L_11:
        /*0048*/ 	.byte	0x04, 0x12
        /*004a*/ 	.short	(.L_13 - .L_12)
	.align		4
.L_12:
        /*004c*/ 	.word	index@(_Z5prod2PiS_S_i)
        /*0050*/ 	.word	0x00000000


	//----- nvinfo : EIATTR_MIN_STACK_SIZE
	.align		4
.L_13:
        /*0054*/ 	.byte	0x04, 0x12
        /*0056*/ 	.short	(.L_15 - .L_14)
	.align		4
.L_14:
        /*0058*/ 	.word	index@(_Z5prod1PiS_S_i)
        /*005c*/ 	.word	0x00000000


	//----- nvinfo : EIATTR_MIN_STACK_SIZE
	.align		4
.L_15:
        /*0060*/ 	.byte	0x04, 0x12
        /*0062*/ 	.short	(.L_17 - .L_16)
	.align		4
.L_16:
        /*0064*/ 	.word	index@(_Z3sumPiS_S_)
        /*0068*/ 	.word	0x00000000
.L_17:


//--------------------- .nv.compat                --------------------------
	.section	.nv.compat,"",@"SHT_CUDA_COMPAT_INFO"
	.align	4
        /*0000*/ 	.byte	0x02, 0x09, 0x00, 0x00, 0x02, 0x02, 0x01, 0x00, 0x02, 0x05, 0x05, 0x00, 0x03, 0x07, 0x01, 0x01
        /*0010*/ 	.byte	0x02, 0x03, 0x00, 0x00, 0x02, 0x06, 0x01, 0x00, 0x04, 0x0b, 0x08, 0x00, 0x09, 0x00, 0x00, 0x00
        /*0020*/ 	.byte	0x00, 0x00, 0x00, 0x00


//--------------------- .nv.info._Z5prod2PiS_S_i  --------------------------
	.section	.nv.info._Z5prod2PiS_S_i,"",@"SHT_CUDA_INFO"
	.sectionflags	@""
	.align	4


	//----- nvinfo : EIATTR_CUDA_API_VERSION
	.align		4
        /*0000*/ 	.byte	0x04, 0x37
        /*0002*/ 	.short	(.L_19 - .L_18)
.L_18:
        /*0004*/ 	.word	0x00000082


	//----- nvinfo : EIATTR_KPARAM_INFO
	.align		4
.L_19:
        /*0008*/ 	.byte	0x04, 0x17
        /*000a*/ 	.short	(.L_21 - .L_20)
.L_20:
        /*000c*/ 	.word	0x00000000
        /*0010*/ 	.short	0x0003
        /*0012*/ 	.short	0x0018
        /*0014*/ 	.byte	0x00, 0xf0, 0x11, 0x00


	//----- nvinfo : EIATTR_KPARAM_INFO
	.align		4
.L_21:
        /*0018*/ 	.byte	0x04, 0x17
        /*001a*/ 	.short	(.L_23 - .L_22)
.L_22:
        /*001c*/ 	.word	0x00000000
        /*0020*/ 	.short	0x0002
        /*0022*/ 	.short	0x0010
        /*0024*/ 	.byte	0x00, 0xf5, 0x21, 0x00


	//----- nvinfo : EIATTR_KPARAM_INFO
	.align		4
.L_23:
        /*0028*/ 	.byte	0x04, 0x17
        /*002a*/ 	.short	(.L_25 - .L_24)
.L_24:
        /*002c*/ 	.word	0x00000000
        /*0030*/ 	.short	0x0001
        /*0032*/ 	.short	0x0008
        /*0034*/ 	.byte	0x00, 0xf5, 0x21, 0x00


	//----- nvinfo : EIATTR_KPARAM_INFO
	.align		4
.L_25:
        /*0038*/ 	.byte	0x04, 0x17
        /*003a*/ 	.short	(.L_27 - .L_26)
.L_26:
        /*003c*/ 	.word	0x00000000
        /*0040*/ 	.short	0x0000
        /*0042*/ 	.short	0x0000
        /*0044*/ 	.byte	0x00, 0xf5, 0x21, 0x00


	//----- nvinfo : EIATTR_SPARSE_MMA_MASK
	.align		4
.L_27:
        /*0048*/ 	.byte	0x03, 0x50
        /*004a*/ 	.short	0x0000


	//----- nvinfo : EIATTR_MAXREG_COUNT
	.align		4
        /*004c*/ 	.byte	0x03, 0x1b
        /*004e*/ 	.short	0x00ff


	//----- nvinfo : EIATTR_NUM_BARRIERS
	.align		4
        /*0050*/ 	.byte	0x02, 0x4c
        /*0052*/ 	.byte	0x01
	.zero		1


	//----- nvinfo : EIATTR_MERCURY_ISA_VERSION
	.align		4
        /*0054*/ 	.byte	0x03, 0x5f
        /*0056*/ 	.short	0x0101


	//----- nvinfo : EIATTR_VRC_CTA_INIT_COUNT
	.align		4
        /*0058*/ 	.byte	0x02, 0x4a
	.zero		1
	.zero		1


	//----- nvinfo : EIATTR_EXIT_INSTR_OFFSETS
	.align		4
        /*005c*/ 	.byte	0x04, 0x1c
        /*005e*/ 	.short	(.L_29 - .L_28)


	//   ....[0]....
.L_28:
        /*0060*/ 	.word	0x00001640


	//----- nvinfo : EIATTR_CBANK_PARAM_SIZE
	.align		4
.L_29:
        /*0064*/ 	.byte	0x03, 0x19
        /*0066*/ 	.short	0x001c


	//----- nvinfo : EIATTR_PARAM_CBANK
	.align		4
        /*0068*/ 	.byte	0x04, 0x0a
        /*006a*/ 	.short	(.L_31 - .L_30)
	.align		4
.L_30:
        /*006c*/ 	.word	index@(.nv.constant0._Z5prod2PiS_S_i)
        /*0070*/ 	.short	0x0380
        /*0072*/ 	.short	0x001c


	//----- nvinfo : EIATTR_SW_WAR
	.align		4
.L_31:
        /*0074*/ 	.byte	0x04, 0x36
        /*0076*/ 	.short	(.L_33 - .L_32)
.L_32:
        /*0078*/ 	.word	0x00000008
.L_33:


//--------------------- .nv.info._Z5prod1PiS_S_i  --------------------------
	.section	.nv.info._Z5prod1PiS_S_i,"",@"SHT_CUDA_INFO"
	.sectionflags	@""
	.align	4


	//----- nvinfo : EIATTR_CUDA_API_VERSION
	.align		4
        /*0000*/ 	.byte	0x04, 0x37
        /*0002*/ 	.short	(.L_35 - .L_34)
.L_34:
        /*0004*/ 	.word	0x00000082


	//----- nvinfo : EIATTR_KPARAM_INFO
	.align		4
.L_35:
        /*0008*/ 	.byte	0x04, 0x17
        /*000a*/ 	.short	(.L_37 - .L_36)
.L_36:
        /*000c*/ 	.word	0x00000000
        /*0010*/ 	.short	0x0003
        /*0012*/ 	.short	0x0018
        /*0014*/ 	.byte	0x00, 0xf0, 0x11, 0x00


	//----- nvinfo : EIATTR_KPARAM_INFO
	.align		4
.L_37:
        /*0018*/ 	.byte	0x04, 0x17
        /*001a*/ 	.short	(.L_39 - .L_38)
.L_38:
        /*001c*/ 	.word	0x00000000
        /*0020*/ 	.short	0x0002
        /*0022*/ 	.short	0x0010
        /*0024*/ 	.byte	0x00, 0xf5, 0x21, 0x00


	//----- nvinfo : EIATTR_KPARAM_INFO
	.align		4
.L_39:
        /*0028*/ 	.byte	0x04, 0x17
        /*002a*/ 	.short	(.L_41 - .L_40)
.L_40:
        /*002c*/ 	.word	0x00000000
        /*0030*/ 	.short	0x0001
        /*0032*/ 	.short	0x0008
        /*0034*/ 	.byte	0x00, 0xf5, 0x21, 0x00


	//----- nvinfo : EIATTR_KPARAM_INFO
	.align		4
.L_41:
        /*0038*/ 	.byte	0x04, 0x17
        /*003a*/ 	.short	(.L_43 - .L_42)
.L_42:
        /*003c*/ 	.word	0x00000000
        /*0040*/ 	.short	0x0000
        /*0042*/ 	.short	0x0000
        /*0044*/ 	.byte	0x00, 0xf5, 0x21, 0x00


	//----- nvinfo : EIATTR_SPARSE_MMA_MASK
	.align		4
.L_43:
        /*0048*/ 	.byte	0x03, 0x50
        /*004a*/ 	.short	0x0000


	//----- nvinfo : EIATTR_MAXREG_COUNT
	.align		4
        /*004c*/ 	.byte	0x03, 0x1b
        /*004e*/ 	.short	0x00ff


	//----- nvinfo : EIATTR_NUM_BARRIERS
	.align		4
        /*0050*/ 	.byte	0x02, 0x4c
        /*0052*/ 	.byte	0x01
	.zero		1


	//----- nvinfo : EIATTR_MERCURY_ISA_VERSION
	.align		4
        /*0054*/ 	.byte	0x03, 0x5f
        /*0056*/ 	.short	0x0101


	//----- nvinfo : EIATTR_VRC_CTA_INIT_COUNT
	.align		4
        /*0058*/ 	.byte	0x02, 0x4a
	.zero		1
	.zero		1


	//----- nvinfo : EIATTR_EXIT_INSTR_OFFSETS
	.align		4
        /*005c*/ 	.byte	0x04, 0x1c
        /*005e*/ 	.short	(.L_45 - .L_44)


	//   ....[0]....
.L_44:
        /*0060*/ 	.word	0x00001510


	//----- nvinfo : EIATTR_CBANK_PARAM_SIZE
	.align		4
.L_45:
        /*0064*/ 	.byte	0x03, 0x19
        /*0066*/ 	.short	0x001c


	//----- nvinfo : EIATTR_PARAM_CBANK
	.align		4
        /*0068*/ 	.byte	0x04, 0x0a
        /*006a*/ 	.short	(.L_47 - .L_46)
	.align		4
.L_46:
        /*006c*/ 	.word	index@(.nv.constant0._Z5prod1PiS_S_i)
        /*0070*/ 	.short	0x0380
        /*0072*/ 	.short	0x001c


	//----- nvinfo : EIATTR_SW_WAR
	.align		4
.L_47:
        /*0074*/ 	.byte	0x04, 0x36
        /*0076*/ 	.short	(.L_49 - .L_48)
.L_48:
        /*0078*/ 	.word	0x00000008
.L_49:


//--------------------- .nv.info._Z3sumPiS_S_     --------------------------
	.section	.nv.info._Z3sumPiS_S_,"",@"SHT_CUDA_INFO"
	.sectionflags	@""
	.align	4


	//----- nvinfo : EIATTR_CUDA_API_VERSION
	.align		4
        /*0000*/ 	.byte	0x04, 0x37
        /*0002*/ 	.short	(.L_51 - .L_50)
.L_50:
        /*0004*/ 	.word	0x00000082


	//----- nvinfo : EIATTR_KPARAM_INFO
	.align		4
.L_51:
        /*0008*/ 	.byte	0x04, 0x17
        /*000a*/ 	.short	(.L_53 - .L_52)
.L_52:
        /*000c*/ 	.word	0x00000000
        /*0010*/ 	.short	0x0002
        /*0012*/ 	.short	0x0010
        /*0014*/ 	.byte	0x00, 0xf5, 0x21, 0x00


	//----- nvinfo : EIATTR_KPARAM_INFO
	.align		4
.L_53:
        /*0018*/ 	.byte	0x04, 0x17
        /*001a*/ 	.short	(.L_55 - .L_54)
.L_54:
        /*001c*/ 	.word	0x00000000
        /*0020*/ 	.short	0x0001
        /*0022*/ 	.short	0x0008
        /*0024*/ 	.byte	0x00, 0xf5, 0x21, 0x00


	//----- nvinfo : EIATTR_KPARAM_INFO
	.align		4
.L_55:
        /*0028*/ 	.byte	0x04, 0x17
        /*002a*/ 	.short	(.L_57 - .L_56)
.L_56:
        /*002c*/ 	.word	0x00000000
        /*0030*/ 	.short	0x0000
        /*0032*/ 	.short	0x0000
        /*0034*/ 	.byte	0x00, 0xf5, 0x21, 0x00


	//----- nvinfo : EIATTR_SPARSE_MMA_MASK
	.align		4
.L_57:
        /*0038*/ 	.byte	0x03, 0x50
        /*003a*/ 	.short	0x0000


	//----- nvinfo : EIATTR_MAXREG_COUNT
	.align		4
        /*003c*/ 	.byte	0x03, 0x1b
        /*003e*/ 	.short	0x00ff


	//----- nvinfo : EIATTR_MERCURY_ISA_VERSION
	.align		4
        /*0040*/ 	.byte	0x03, 0x5f
        /*0042*/ 	.short	0x0101


	//----- nvinfo : EIATTR_VRC_CTA_INIT_COUNT
	.align		4
        /*0044*/ 	.byte	0x02, 0x4a
	.zero		1
	.zero		1


	//----- nvinfo : EIATTR_EXIT_INSTR_OFFSETS
	.align		4
        /*0048*/ 	.byte	0x04, 0x1c
        /*004a*/ 	.short	(.L_59 - .L_58)


	//   ....[0]....
.L_58:
        /*004c*/ 	.word	0x00000120


	//----- nvinfo : EIATTR_CBANK_PARAM_SIZE
	.align		4
.L_59:
        /*0050*/ 	.byte	0x03, 0x19
        /*0052*/ 	.short	0x0018


	//----- nvinfo : EIATTR_PARAM_CBANK
	.align		4
        /*0054*/ 	.byte	0x04, 0x0a
        /*0056*/ 	.short	(.L_61 - .L_60)
	.align		4
.L_60:
        /*0058*/ 	.word	index@(.nv.constant0._Z3sumPiS_S_)
        /*005c*/ 	.short	0x0380
        /*005e*/ 	.short	0x0018


	//----- nvinfo : EIATTR_SW_WAR
	.align		4
.L_61:
        /*0060*/ 	.byte	0x04, 0x36
        /*0062*/ 	.short	(.L_63 - .L_62)
.L_62:
        /*0064*/ 	.word	0x00000008
.L_63:


//--------------------- .nv.callgraph             --------------------------
	.section	.nv.callgraph,"",@"SHT_CUDA_CALLGRAPH"
	.align	4
	.sectionentsize	8
	.align		4
        /*0000*/ 	.word	0x00000000
	.align		4
        /*0004*/ 	.word	0xffffffff
	.align		4
        /*0008*/ 	.word	0x00000000
	.align		4
        /*000c*/ 	.word	0xfffffffe
	.align		4
        /*0010*/ 	.word	0x00000000
	.align		4
        /*0014*/ 	.word	0xfffffffd
	.align		4
        /*0018*/ 	.word	0x00000000
	.align		4
        /*001c*/ 	.word	0xfffffffc


//--------------------- .text._Z5prod2PiS_S_i     --------------------------
	.section	.text._Z5prod2PiS_S_i,"ax",@progbits
	.align	128
        .global         _Z5prod2PiS_S_i
        .type           _Z5prod2PiS_S_i,@function
        .size           _Z5prod2PiS_S_i,(.L_x_27 - _Z5prod2PiS_S_i)
        .other          _Z5prod2PiS_S_i,@"STO_CUDA_ENTRY STV_DEFAULT"
_Z5prod2PiS_S_i:
.text._Z5prod2PiS_S_i:
[----:B------:R-:W-:Y:S08]  /*0000*/  LDC R1, c[0x0][0x37c] ;  /* 0x0000df00ff017b82 */ /* 0x000ff00000000800 */
[----:B------:R-:W0:Y:S01]  /*0010*/  LDC R3, c[0x0][0x398] ;  /* 0x0000e600ff037b82 */ /* 0x000e220000000800 */
[----:B------:R-:W1:Y:S01]  /*0020*/  S2R R2, SR_CTAID.X ;  /* 0x0000000000027919 */ /* 0x000e620000002500 */
[----:B------:R-:W2:Y:S01]  /*0030*/  LDCU.64 UR6, c[0x0][0x358] ;  /* 0x00006b00ff0677ac */ /* 0x000ea20008000a00 */
[----:B0-----:R-:W-:-:S13]  /*0040*/  ISETP.GE.AND P0, PT, R3, 0x1, PT ;  /* 0x000000010300780c */ /* 0x001fda0003f06270 */
[----:B-12---:R-:W-:Y:S05]  /*0050*/  @!P0 BRA `(.L_x_0) ;  /* 0x0000000800488947 */ /* 0x006fea0003800000 */
[C---:B------:R-:W-:Y:S01]  /*0060*/  ISETP.GE.U32.AND P2, PT, R3.reuse, 0x10, PT ;  /* 0x000000100300780c */ /* 0x040fe20003f46070 */
[----:B------:R-:W-:Y:S01]  /*0070*/  HFMA2 R20, -RZ, RZ, 0, 0 ;  /* 0x00000000ff147431 */ /* 0x000fe200000001ff */
[----:B------:R-:W-:-:S04]  /*0080*/  LOP3.LUT R0, R3, 0xf, RZ, 0xc0, !PT ;  /* 0x0000000f03007812 */ /* 0x000fc800078ec0ff */
[----:B------:R-:W-:-:S07]  /*0090*/  ISETP.NE.AND P1, PT, R0, RZ, PT ;  /* 0x000000ff0000720c */ /* 0x000fce0003f25270 */
[----:B------:R-:W-:Y:S06]  /*00a0*/  @!P2 BRA `(.L_x_1) ;  /* 0x000000040000a947 */ /* 0x000fec0003800000 */
[----:B------:R-:W0:Y:S01]  /*00b0*/  S2UR UR5, SR_CgaCtaId ;  /* 0x00000000000579c3 */ /* 0x000e220000008800 */
[----:B------:R-:W-:Y:S01]  /*00c0*/  LOP3.LUT R20, R3, 0x7ffffff0, RZ, 0xc0, !PT ;  /* 0x7ffffff003147812 */ /* 0x000fe200078ec0ff */
[----:B------:R-:W-:Y:S01]  /*00d0*/  UMOV UR4, 0x400 ;  /* 0x0000040000047882 */ /* 0x000fe20000000000 */
[----:B------:R-:W-:Y:S02]  /*00e0*/  IMAD R21, R2, R3, 0x7 ;  /* 0x0000000702157424 */ /* 0x000fe400078e0203 */
[----:B------:R-:W-:Y:S01]  /*00f0*/  IADD3 R26, PT, PT, -R20, RZ, RZ ;  /* 0x000000ff141a7210 */ /* 0x000fe20007ffe1ff */
[----:B0-----:R-:W-:-:S04]  /*0100*/  ULEA UR4, UR5, UR4, 0x18 ;  /* 0x0000000405047291 */ /* 0x001fc8000f8ec0ff */
[----:B------:R-:W-:-:S12]  /*0110*/  UIADD3 UR4, UPT, UPT, UR4, 0x20, URZ ;  /* 0x0000002004047890 */ /* 0x000fd8000fffe0ff */
.L_x_2:
[----:B0-----:R-:W0:Y:S01]  /*0120*/  LDC.64 R22, c[0x0][0x380] ;  /* 0x0000e000ff167b82 */ /* 0x001e220000000a00 */
[C---:B------:R-:W-:Y:S02]  /*0130*/  IADD3 R7, PT, PT, R21.reuse, -0x7, RZ ;  /* 0xfffffff915077810 */ /* 0x040fe40007ffe0ff */
[C---:B------:R-:W-:Y:S02]  /*0140*/  IADD3 R15, PT, PT, R21.reuse, -0x5, RZ ;  /* 0xfffffffb150f7810 */ /* 0x040fe40007ffe0ff */
[C---:B------:R-:W-:Y:S02]  /*0150*/  IADD3 R17, PT, PT, R21.reuse, -0x4, RZ ;  /* 0xfffffffc15117810 */ /* 0x040fe40007ffe0ff */
[C---:B------:R-:W-:Y:S02]  /*0160*/  IADD3 R11, PT, PT, R21.reuse, -0x6, RZ ;  /* 0xfffffffa150b7810 */ /* 0x040fe40007ffe0ff */
[C---:B------:R-:W-:Y:S02]  /*0170*/  IADD3 R25, PT, PT, R21.reuse, -0x1, RZ ;  /* 0xffffffff15197810 */ /* 0x040fe40007ffe0ff */
[----:B------:R-:W-:-:S02]  /*0180*/  IADD3 R9, PT, PT, R21, -0x3, RZ ;  /* 0xfffffffd15097810 */ /* 0x000fc40007ffe0ff */
[C---:B------:R-:W-:Y:S02]  /*0190*/  IADD3 R13, PT, PT, R21.reuse, -0x2, RZ ;  /* 0xfffffffe150d7810 */ /* 0x040fe40007ffe0ff */
[----:B------:R-:W-:Y:S01]  /*01a0*/  IADD3 R27, PT, PT, R21, 0x2, RZ ;  /* 0x00000002151b7810 */ /* 0x000fe20007ffe0ff */
[----:B0-----:R-:W-:-:S04]  /*01b0*/  IMAD.WIDE.U32 R6, R7, 0x4, R22 ;  /* 0x0000000407067825 */ /* 0x001fc800078e0016 */
[--C-:B------:R-:W-:Y:S01]  /*01c0*/  IMAD.WIDE.U32 R14, R15, 0x4, R22.reuse ;  /* 0x000000040f0e7825 */ /* 0x100fe200078e0016 */
[----:B------:R-:W2:Y:S03]  /*01d0*/  LDG.E R4, desc[UR6][R6.64] ;  /* 0x0000000606047981 */ /* 0x000ea6000c1e1900 */
[----:B------:R-:W-:-:S04]  /*01e0*/  IMAD.WIDE.U32 R16, R17, 0x4, R22 ;  /* 0x0000000411107825 */ /* 0x000fc800078e0016 */
[--C-:B------:R-:W-:Y:S01]  /*01f0*/  IMAD.WIDE.U32 R10, R11, 0x4, R22.reuse ;  /* 0x000000040b0a7825 */ /* 0x100fe200078e0016 */
[----:B------:R0:W2:Y:S03]  /*0200*/  LDG.E R6, desc[UR6][R14.64] ;  /* 0x000000060e067981 */ /* 0x0000a6000c1e1900 */
[--C-:B------:R-:W-:Y:S01]  /*0210*/  IMAD.WIDE.U32 R24, R25, 0x4, R22.reuse ;  /* 0x0000000419187825 */ /* 0x100fe200078e0016 */
[----:B------:R1:W2:Y:S03]  /*0220*/  LDG.E R7, desc[UR6][R16.64] ;  /* 0x0000000610077981 */ /* 0x0002a6000c1e1900 */
[C---:B------:R-:W-:Y:S01]  /*0230*/  IMAD.WIDE.U32 R18, R21.reuse, 0x4, R22 ;  /* 0x0000000415127825 */ /* 0x040fe200078e0016 */
[----:B------:R-:W2:Y:S03]  /*0240*/  LDG.E R5, desc[UR6][R10.64] ;  /* 0x000000060a057981 */ /* 0x000ea6000c1e1900 */
[----:B0-----:R-:W-:-:S02]  /*0250*/  VIADD R15, R21, 0x3 ;  /* 0x00000003150f7836 */ /* 0x001fc40000000000 */
[----:B------:R-:W-:Y:S01]  /*0260*/  IMAD.WIDE.U32 R8, R9, 0x4, R22 ;  /* 0x0000000409087825 */ /* 0x000fe200078e0016 */
[----:B-1----:R-:W-:-:S03]  /*0270*/  IADD3 R17, PT, PT, R21, 0x4, RZ ;  /* 0x0000000415117810 */ /* 0x002fc60007ffe0ff */
[--C-:B------:R-:W-:Y:S01]  /*0280*/  IMAD.WIDE.U32 R14, R15, 0x4, R22.reuse ;  /* 0x000000040f0e7825 */ /* 0x100fe200078e0016 */
[----:B------:R0:W3:Y:S03]  /*0290*/  LDG.E R10, desc[UR6][R24.64] ;  /* 0x00000006180a7981 */ /* 0x0000e6000c1e1900 */
[--C-:B------:R-:W-:Y:S01]  /*02a0*/  IMAD.WIDE.U32 R12, R13, 0x4, R22.reuse ;  /* 0x000000040d0c7825 */ /* 0x100fe200078e0016 */
[----:B------:R1:W3:Y:S03]  /*02b0*/  LDG.E R11, desc[UR6][R18.64] ;  /* 0x00000006120b7981 */ /* 0x0002e6000c1e1900 */
[----:B------:R-:W-:Y:S01]  /*02c0*/  IMAD.WIDE.U32 R16, R17, 0x4, R22 ;  /* 0x0000000411107825 */ /* 0x000fe200078e0016 */
[----:B------:R-:W3:Y:S01]  /*02d0*/  LDG.E R8, desc[UR6][R8.64] ;  /* 0x0000000608087981 */ /* 0x000ee2000c1e1900 */
[----:B0-----:R-:W-:-:S03]  /*02e0*/  IADD3 R25, PT, PT, R21, 0x5, RZ ;  /* 0x0000000515197810 */ /* 0x001fc60007ffe0ff */
[----:B------:R-:W4:Y:S01]  /*02f0*/  LDG.E R14, desc[UR6][R14.64] ;  /* 0x000000060e0e7981 */ /* 0x000f22000c1e1900 */
[--C-:B-1----:R-:W-:Y:S01]  /*0300*/  IMAD.WIDE.U32 R18, R27, 0x4, R22.reuse ;  /* 0x000000041b127825 */ /* 0x102fe200078e0016 */
[----:B------:R-:W-:Y:S02]  /*0310*/  IADD3 R29, PT, PT, R21, 0x1, RZ ;  /* 0x00000001151d7810 */ /* 0x000fe40007ffe0ff */
[----:B------:R-:W3:Y:S01]  /*0320*/  LDG.E R9, desc[UR6][R12.64] ;  /* 0x000000060c097981 */ /* 0x000ee2000c1e1900 */
[----:B------:R-:W-:Y:S01]  /*0330*/  IMAD.WIDE.U32 R24, R25, 0x4, R22 ;  /* 0x0000000419187825 */ /* 0x000fe200078e0016 */
[C---:B------:R-:W-:Y:S02]  /*0340*/  IADD3 R27, PT, PT, R21.reuse, 0x8, RZ ;  /* 0x00000008151b7810 */ /* 0x040fe40007ffe0ff */
[----:B------:R0:W4:Y:S04]  /*0350*/  LDG.E R15, desc[UR6][R16.64] ;  /* 0x00000006100f7981 */ /* 0x000128000c1e1900 */
[----:B------:R1:W4:Y:S01]  /*0360*/  LDG.E R13, desc[UR6][R18.64] ;  /* 0x00000006120d7981 */ /* 0x000322000c1e1900 */
[----:B0-----:R-:W-:-:S03]  /*0370*/  IADD3 R17, PT, PT, R21, 0x7, RZ ;  /* 0x0000000715117810 */ /* 0x001fc60007ffe0ff */
[----:B------:R0:W5:Y:S01]  /*0380*/  LDG.E R16, desc[UR6][R24.64] ;  /* 0x0000000618107981 */ /* 0x000162000c1e1900 */
[----:B-1----:R-:W-:Y:S01]  /*0390*/  IADD3 R19, PT, PT, R21, 0x6, RZ ;  /* 0x0000000615137810 */ /* 0x002fe20007ffe0ff */
[----:B------:R-:W-:-:S04]  /*03a0*/  IMAD.WIDE.U32 R28, R29, 0x4, R22 ;  /* 0x000000041d1c7825 */ /* 0x000fc800078e0016 */
[--C-:B------:R-:W-:Y:S01]  /*03b0*/  IMAD.WIDE.U32 R18, R19, 0x4, R22.reuse ;  /* 0x0000000413127825 */ /* 0x100fe200078e0016 */
[----:B------:R-:W4:Y:S03]  /*03c0*/  LDG.E R12, desc[UR6][R28.64] ;  /* 0x000000061c0c7981 */ /* 0x000f26000c1e1900 */
[--C-:B0-----:R-:W-:Y:S02]  /*03d0*/  IMAD.WIDE.U32 R24, R17, 0x4, R22.reuse ;  /* 0x0000000411187825 */ /* 0x101fe400078e0016 */
[----:B------:R-:W5:Y:S02]  /*03e0*/  LDG.E R17, desc[UR6][R18.64] ;  /* 0x0000000612117981 */ /* 0x000f64000c1e1900 */
[----:B------:R-:W-:Y:S02]  /*03f0*/  IMAD.WIDE.U32 R22, R27, 0x4, R22 ;  /* 0x000000041b167825 */ /* 0x000fe400078e0016 */
[----:B------:R-:W5:Y:S04]  /*0400*/  LDG.E R18, desc[UR6][R24.64] ;  /* 0x0000000618127981 */ /* 0x000f68000c1e1900 */
[----:B------:R-:W5:Y:S01]  /*0410*/  LDG.E R19, desc[UR6][R22.64] ;  /* 0x0000000616137981 */ /* 0x000f62000c1e1900 */
[----:B------:R-:W-:-:S04]  /*0420*/  IADD3 R26, PT, PT, R26, 0x10, RZ ;  /* 0x000000101a1a7810 */ /* 0x000fc80007ffe0ff */
[----:B------:R-:W-:Y:S02]  /*0430*/  ISETP.NE.AND P2, PT, R26, RZ, PT ;  /* 0x000000ff1a00720c */ /* 0x000fe40003f45270 */
[----:B------:R-:W-:Y:S01]  /*0440*/  IADD3 R21, PT, PT, R21, 0x10, RZ ;  /* 0x0000001015157810 */ /* 0x000fe20007ffe0ff */
[----:B--2---:R0:W-:Y:S04]  /*0450*/  STS.128 [UR4+-0x20], R4 ;  /* 0xffffe004ff007988 */ /* 0x0041e80008000c04 */
[----:B---3--:R0:W-:Y:S04]  /*0460*/  STS.128 [UR4+-0x10], R8 ;  /* 0xfffff008ff007988 */ /* 0x0081e80008000c04 */
[----:B----4-:R0:W-:Y:S04]  /*0470*/  STS.128 [UR4], R12 ;  /* 0x0000000cff007988 */ /* 0x0101e80008000c04 */
[----:B-----5:R0:W-:Y:S01]  /*0480*/  STS.128 [UR4+0x10], R16 ;  /* 0x00001010ff007988 */ /* 0x0201e20008000c04 */
[----:B------:R-:W-:Y:S01]  /*0490*/  UIADD3 UR4, UPT, UPT, UR4, 0x40, URZ ;  /* 0x0000004004047890 */ /* 0x000fe2000fffe0ff */
[----:B------:R-:W-:Y:S11]  /*04a0*/  @P2 BRA `(.L_x_2) ;  /* 0xfffffffc001c2947 */ /* 0x000ff6000383ffff */
.L_x_1:
[----:B------:R-:W-:Y:S05]  /*04b0*/  @!P1 BRA `(.L_x_0) ;  /* 0x0000000400309947 */ /* 0x000fea0003800000 */
[----:B------:R-:W-:Y:S02]  /*04c0*/  ISETP.GE.U32.AND P1, PT, R0, 0x8, PT ;  /* 0x000000080000780c */ /* 0x000fe40003f26070 */
[----:B------:R-:W-:-:S04]  /*04d0*/  LOP3.LUT R21, R3, 0x7, RZ, 0xc0, !PT ;  /* 0x0000000703157812 */ /* 0x000fc800078ec0ff */
[----:B------:R-:W-:-:S07]  /*04e0*/  ISETP.NE.AND P2, PT, R21, RZ, PT ;  /* 0x000000ff1500720c */ /* 0x000fce0003f45270 */
[----:B------:R-:W-:Y:S06]  /*04f0*/  @!P1 BRA `(.L_x_3) ;  /* 0x0000000000809947 */ /* 0x000fec0003800000 */
[----:B0-----:R-:W0:Y:S01]  /*0500*/  LDC.64 R16, c[0x0][0x380] ;  /* 0x0000e000ff107b82 */ /* 0x001e220000000a00 */
[----:B------:R-:W-:-:S04]  /*0510*/  IMAD R25, R2, R3, R20 ;  /* 0x0000000302197224 */ /* 0x000fc800078e0214 */
[C---:B------:R-:W-:Y:S01]  /*0520*/  VIADD R19, R25.reuse, 0x3 ;  /* 0x0000000319137836 */ /* 0x040fe20000000000 */
[C---:B------:R-:W-:Y:S02]  /*0530*/  IADD3 R27, PT, PT, R25.reuse, 0x1, RZ ;  /* 0x00000001191b7810 */ /* 0x040fe40007ffe0ff */
[C---:B------:R-:W-:Y:S02]  /*0540*/  IADD3 R29, PT, PT, R25.reuse, 0x2, RZ ;  /* 0x00000002191d7810 */ /* 0x040fe40007ffe0ff */
[C---:B------:R-:W-:Y:S02]  /*0550*/  IADD3 R23, PT, PT, R25.reuse, 0x4, RZ ;  /* 0x0000000419177810 */ /* 0x040fe40007ffe0ff */
[C---:B------:R-:W-:Y:S02]  /*0560*/  IADD3 R13, PT, PT, R25.reuse, 0x5, RZ ;  /* 0x00000005190d7810 */ /* 0x040fe40007ffe0ff */
[C---:B------:R-:W-:Y:S02]  /*0570*/  IADD3 R15, PT, PT, R25.reuse, 0x6, RZ ;  /* 0x00000006190f7810 */ /* 0x040fe40007ffe0ff */
[C---:B------:R-:W-:Y:S01]  /*0580*/  IADD3 R5, PT, PT, R25.reuse, 0x7, RZ ;  /* 0x0000000719057810 */ /* 0x040fe20007ffe0ff */
[----:B0-----:R-:W-:-:S04]  /*0590*/  IMAD.WIDE.U32 R24, R25, 0x4, R16 ;  /* 0x0000000419187825 */ /* 0x001fc800078e0010 */
[--C-:B------:R-:W-:Y:S01]  /*05a0*/  IMAD.WIDE.U32 R26, R27, 0x4, R16.reuse ;  /* 0x000000041b1a7825 */ /* 0x100fe200078e0010 */
[----:B------:R-:W2:Y:S03]  /*05b0*/  LDG.E R4, desc[UR6][R24.64] ;  /* 0x0000000618047981 */ /* 0x000ea6000c1e1900 */
[----:B------:R-:W-:-:S04]  /*05c0*/  IMAD.WIDE.U32 R28, R29, 0x4, R16 ;  /* 0x000000041d1c7825 */ /* 0x000fc800078e0010 */
[--C-:B------:R-:W-:Y:S01]  /*05d0*/  IMAD.WIDE.U32 R18, R19, 0x4, R16.reuse ;  /* 0x0000000413127825 */ /* 0x100fe200078e0010 */
[----:B------:R-:W2:Y:S03]  /*05e0*/  LDG.E R6, desc[UR6][R28.64] ;  /* 0x000000061c067981 */ /* 0x000ea6000c1e1900 */
[--C-:B------:R-:W-:Y:S01]  /*05f0*/  IMAD.WIDE.U32 R22, R23, 0x4, R16.reuse ;  /* 0x0000000417167825 */ /* 0x100fe200078e0010 */
[----:B------:R-:W2:Y:S03]  /*0600*/  LDG.E R7, desc[UR6][R18.64] ;  /* 0x0000000612077981 */ /* 0x000ea6000c1e1900 */
[--C-:B------:R-:W-:Y:S01]  /*0610*/  IMAD.WIDE.U32 R12, R13, 0x4, R16.reuse ;  /* 0x000000040d0c7825 */ /* 0x100fe200078e0010 */
[----:B------:R-:W3:Y:S03]  /*0620*/  LDG.E R8, desc[UR6][R22.64] ;  /* 0x0000000616087981 */ /* 0x000ee6000c1e1900 */
[--C-:B------:R-:W-:Y:S01]  /*0630*/  IMAD.WIDE.U32 R14, R15, 0x4, R16.reuse ;  /* 0x000000040f0e7825 */ /* 0x100fe200078e0010 */
[----:B------:R0:W3:Y:S03]  /*0640*/  LDG.E R9, desc[UR6][R12.64] ;  /* 0x000000060c097981 */ /* 0x0000e6000c1e1900 */
[----:B------:R-:W-:Y:S01]  /*0650*/  IMAD.WIDE.U32 R16, R5, 0x4, R16 ;  /* 0x0000000405107825 */ /* 0x000fe200078e0010 */
[----:B------:R-:W3:Y:S04]  /*0660*/  LDG.E R10, desc[UR6][R14.64] ;  /* 0x000000060e0a7981 */ /* 0x000ee8000c1e1900 */
[----:B------:R-:W2:Y:S04]  /*0670*/  LDG.E R5, desc[UR6][R26.64] ;  /* 0x000000061a057981 */ /* 0x000ea8000c1e1900 */
[----:B------:R-:W3:Y:S01]  /*0680*/  LDG.E R11, desc[UR6][R16.64] ;  /* 0x00000006100b7981 */ /* 0x000ee2000c1e1900 */
[----:B0-----:R-:W0:Y:S01]  /*0690*/  S2R R13, SR_CgaCtaId ;  /* 0x00000000000d7919 */ /* 0x001e220000008800 */
[----:B------:R-:W-:-:S04]  /*06a0*/  MOV R0, 0x400 ;  /* 0x0000040000007802 */ /* 0x000fc80000000f00 */
[----:B0-----:R-:W-:-:S04]  /*06b0*/  LEA R0, R13, R0, 0x18 ;  /* 0x000000000d007211 */ /* 0x001fc800078ec0ff */
[C---:B------:R-:W-:Y:S02]  /*06c0*/  LEA R0, R20.reuse, R0, 0x2 ;  /* 0x0000000014007211 */ /* 0x040fe400078e10ff */
[----:B------:R-:W-:-:S03]  /*06d0*/  IADD3 R20, PT, PT, R20, 0x8, RZ ;  /* 0x0000000814147810 */ /* 0x000fc60007ffe0ff */
[----:B--2---:R1:W-:Y:S04]  /*06e0*/  STS.128 [R0], R4 ;  /* 0x0000000400007388 */ /* 0x0043e80000000c00 */
[----:B---3--:R1:W-:Y:S02]  /*06f0*/  STS.128 [R0+0x10], R8 ;  /* 0x0000100800007388 */ /* 0x0083e40000000c00 */
.L_x_3:
[----:B------:R-:W-:Y:S05]  /*0700*/  @!P2 BRA `(.L_x_0) ;  /* 0x00000000009ca947 */ /* 0x000fea0003800000 */
[----:B------:R-:W-:Y:S02]  /*0710*/  ISETP.GE.U32.AND P1, PT, R21, 0x4, PT ;  /* 0x000000041500780c */ /* 0x000fe40003f26070 */
[----:B-1----:R-:W-:-:S04]  /*0720*/  LOP3.LUT R0, R3, 0x3, RZ, 0xc0, !PT ;  /* 0x0000000303007812 */ /* 0x002fc800078ec0ff */
[----:B------:R-:W-:-:S07]  /*0730*/  ISETP.NE.AND P2, PT, R0, RZ, PT ;  /* 0x000000ff0000720c */ /* 0x000fce0003f45270 */
[----:B------:R-:W-:Y:S06]  /*0740*/  @!P1 BRA `(.L_x_4) ;  /* 0x00000000004c9947 */ /* 0x000fec0003800000 */
[----:B0-----:R-:W0:Y:S01]  /*0750*/  LDC.64 R4, c[0x0][0x380] ;  /* 0x0000e000ff047b82 */ /* 0x001e220000000a00 */
[----:B------:R-:W-:-:S05]  /*0760*/  IMAD R9, R2, R3, R20 ;  /* 0x0000000302097224 */ /* 0x000fca00078e0214 */
[C---:B------:R-:W-:Y:S02]  /*0770*/  IADD3 R11, PT, PT, R9.reuse, 0x1, RZ ;  /* 0x00000001090b7810 */ /* 0x040fe40007ffe0ff */
[C---:B------:R-:W-:Y:S02]  /*0780*/  IADD3 R13, PT, PT, R9.reuse, 0x2, RZ ;  /* 0x00000002090d7810 */ /* 0x040fe40007ffe0ff */
[C---:B------:R-:W-:Y:S01]  /*0790*/  IADD3 R15, PT, PT, R9.reuse, 0x3, RZ ;  /* 0x00000003090f7810 */ /* 0x040fe20007ffe0ff */
[----:B0-----:R-:W-:-:S04]  /*07a0*/  IMAD.WIDE.U32 R8, R9, 0x4, R4 ;  /* 0x0000000409087825 */ /* 0x001fc800078e0004 */
[----:B------:R-:W-:-:S04]  /*07b0*/  IMAD.WIDE.U32 R10, R11, 0x4, R4 ;  /* 0x000000040b0a7825 */ /* 0x000fc800078e0004 */
[----:B------:R-:W-:-:S04]  /*07c0*/  IMAD.WIDE.U32 R12, R13, 0x4, R4 ;  /* 0x000000040d0c7825 */ /* 0x000fc800078e0004 */
[----:B------:R-:W-:Y:S01]  /*07d0*/  IMAD.WIDE.U32 R14, R15, 0x4, R4 ;  /* 0x000000040f0e7825 */ /* 0x000fe200078e0004 */
[----:B------:R-:W2:Y:S04]  /*07e0*/  LDG.E R6, desc[UR6][R12.64] ;  /* 0x000000060c067981 */ /* 0x000ea8000c1e1900 */
[----:B------:R-:W2:Y:S04]  /*07f0*/  LDG.E R4, desc[UR6][R8.64] ;  /* 0x0000000608047981 */ /* 0x000ea8000c1e1900 */
[----:B------:R-:W2:Y:S04]  /*0800*/  LDG.E R5, desc[UR6][R10.64] ;  /* 0x000000060a057981 */ /* 0x000ea8000c1e1900 */
[----:B------:R-:W2:Y:S01]  /*0810*/  LDG.E R7, desc[UR6][R14.64] ;  /* 0x000000060e077981 */ /* 0x000ea2000c1e1900 */
[----:B------:R-:W0:Y:S01]  /*0820*/  S2R R17, SR_CgaCtaId ;  /* 0x0000000000117919 */ /* 0x000e220000008800 */
[----:B------:R-:W-:-:S04]  /*0830*/  MOV R16, 0x400 ;  /* 0x0000040000107802 */ /* 0x000fc80000000f00 */
[----:B0-----:R-:W-:-:S05]  /*0840*/  LEA R17, R17, R16, 0x18 ;  /* 0x0000001011117211 */ /* 0x001fca00078ec0ff */
[C---:B------:R-:W-:Y:S01]  /*0850*/  IMAD R17, R20.reuse, 0x4, R17 ;  /* 0x0000000414117824 */ /* 0x040fe200078e0211 */
[----:B------:R-:W-:-:S04]  /*0860*/  IADD3 R20, PT, PT, R20, 0x4, RZ ;  /* 0x0000000414147810 */ /* 0x000fc80007ffe0ff */
[----:B--2---:R1:W-:Y:S03]  /*0870*/  STS.128 [R17], R4 ;  /* 0x0000000411007388 */ /* 0x0043e60000000c00 */
.L_x_4:
[----:B------:R-:W-:Y:S05]  /*0880*/  @!P2 BRA `(.L_x_0) ;  /* 0x00000000003ca947 */ /* 0x000fea0003800000 */
[----:B01----:R-:W0:Y:S01]  /*0890*/  S2R R5, SR_CgaCtaId ;  /* 0x0000000000057919 */ /* 0x003e220000008800 */
[----:B------:R-:W1:Y:S01]  /*08a0*/  LDC.64 R6, c[0x0][0x380] ;  /* 0x0000e000ff067b82 */ /* 0x000e620000000a00 */
[----:B------:R-:W-:Y:S01]  /*08b0*/  MOV R4, 0x400 ;  /* 0x0000040000047802 */ /* 0x000fe20000000f00 */
[----:B------:R-:W-:Y:S01]  /*08c0*/  IMAD R9, R2, R3, R20 ;  /* 0x0000000302097224 */ /* 0x000fe200078e0214 */
[----:B------:R-:W-:Y:S02]  /*08d0*/  IADD3 R8, PT, PT, -R0, RZ, RZ ;  /* 0x000000ff00087210 */ /* 0x000fe40007ffe1ff */
[----:B0-----:R-:W-:-:S04]  /*08e0*/  LEA R5, R5, R4, 0x18 ;  /* 0x0000000405057211 */ /* 0x001fc800078ec0ff */
[----:B------:R-:W-:-:S07]  /*08f0*/  LEA R0, R20, R5, 0x2 ;  /* 0x0000000514007211 */ /* 0x000fce00078e10ff */
.L_x_5:
[----:B-1----:R-:W-:-:S06]  /*0900*/  IMAD.WIDE.U32 R4, R9, 0x4, R6 ;  /* 0x0000000409047825 */ /* 0x002fcc00078e0006 */
[----:B------:R-:W2:Y:S01]  /*0910*/  LDG.E R5, desc[UR6][R4.64] ;  /* 0x0000000604057981 */ /* 0x000ea2000c1e1900 */
[----:B------:R-:W-:Y:S02]  /*0920*/  IADD3 R8, PT, PT, R8, 0x1, RZ ;  /* 0x0000000108087810 */ /* 0x000fe40007ffe0ff */
[----:B------:R-:W-:Y:S02]  /*0930*/  IADD3 R9, PT, PT, R9, 0x1, RZ ;  /* 0x0000000109097810 */ /* 0x000fe40007ffe0ff */
[----:B------:R-:W-:Y:S01]  /*0940*/  ISETP.NE.AND P1, PT, R8, RZ, PT ;  /* 0x000000ff0800720c */ /* 0x000fe20003f25270 */
[----:B--2---:R0:W-:Y:S02]  /*0950*/  STS [R0], R5 ;  /* 0x0000000500007388 */ /* 0x0041e40000000800 */
[----:B0-----:R-:W-:-:S10]  /*0960*/  IADD3 R0, PT, PT, R0, 0x4, RZ ;  /* 0x0000000400007810 */ /* 0x001fd40007ffe0ff */
[----:B------:R-:W-:Y:S05]  /*0970*/  @P1 BRA `(.L_x_5) ;  /* 0xfffffffc00e01947 */ /* 0x000fea000383ffff */
.L_x_0:
[----:B01----:R-:W0:Y:S01]  /*0980*/  S2R R9, SR_TID.X ;  /* 0x0000000000097919 */ /* 0x003e220000002100 */
[----:B------:R-:W-:Y:S01]  /*0990*/  MOV R25, RZ ;  /* 0x000000ff00197202 */ /* 0x000fe20000000f00 */
[----:B------:R-:W-:Y:S06]  /*09a0*/  BAR.SYNC.DEFER_BLOCKING 0x0 ;  /* 0x0000000000007b1d */ /* 0x000fec0000010000 */
[----:B------:R-:W-:Y:S05]  /*09b0*/  @!P0 BRA `(.L_x_6) ;  /* 0x0000000c00088947 */ /* 0x000fea0003800000 */
[----:B------:R-:W1:Y:S01]  /*09c0*/  LDC R0, c[0x0][0x360] ;  /* 0x0000d800ff007b82 */ /* 0x000e620000000800 */
[----:B------:R-:W-:Y:S01]  /*09d0*/  ISETP.GE.U32.AND P0, PT, R3, 0x10, PT ;  /* 0x000000100300780c */ /* 0x000fe20003f06070 */
[----:B------:R-:W-:Y:S01]  /*09e0*/  HFMA2 R17, -RZ, RZ, 0, 0 ;  /* 0x00000000ff117431 */ /* 0x000fe200000001ff */
[----:B------:R-:W-:-:S11]  /*09f0*/  MOV R25, RZ ;  /* 0x000000ff00197202 */ /* 0x000fd60000000f00 */
[----:B------:R-:W-:Y:S05]  /*0a00*/  @!P0 BRA `(.L_x_7) ;  /* 0x0000000400848947 */ /* 0x000fea0003800000 */
[----:B------:R-:W2:Y:S01]  /*0a10*/  S2UR UR5, SR_CgaCtaId ;  /* 0x00000000000579c3 */ /* 0x000ea20000008800 */
[----:B------:R-:W-:Y:S01]  /*0a20*/  LOP3.LUT R24, R3, 0x7ffffff0, RZ, 0xc0, !PT ;  /* 0x7ffffff003187812 */ /* 0x000fe200078ec0ff */
[----:B------:R-:W-:Y:S01]  /*0a30*/  UMOV UR4, 0x400 ;  /* 0x0000040000047882 */ /* 0x000fe20000000000 */
[C-C-:B01----:R-:W-:Y:S01]  /*0a40*/  IMAD.IADD R23, R0.reuse, 0x1, R9.reuse ;  /* 0x0000000100177824 */ /* 0x143fe200078e0209 */
[CC--:B------:R-:W-:Y:S01]  /*0a50*/  LEA R22, R0.reuse, R9.reuse, 0x1 ;  /* 0x0000000900167211 */ /* 0x0c0fe200078e08ff */
[C-C-:B------:R-:W-:Y:S01]  /*0a60*/  IMAD R21, R0.reuse, 0x3, R9.reuse ;  /* 0x0000000300157824 */ /* 0x140fe200078e0209 */
[CC--:B------:R-:W-:Y:S01]  /*0a70*/  LEA R20, R0.reuse, R9.reuse, 0x2 ;  /* 0x0000000900147211 */ /* 0x0c0fe200078e10ff */
[C-C-:B------:R-:W-:Y:S01]  /*0a80*/  IMAD R19, R0.reuse, 0x5, R9.reuse ;  /* 0x0000000500137824 */ /* 0x140fe200078e0209 */
[CC--:B------:R-:W-:Y:S01]  /*0a90*/  LEA R5, R0.reuse, R9.reuse, 0x3 ;  /* 0x0000000900057211 */ /* 0x0c0fe200078e18ff */
[C-C-:B------:R-:W-:Y:S01]  /*0aa0*/  IMAD R18, R0.reuse, 0x6, R9.reuse ;  /* 0x0000000600127824 */ /* 0x140fe200078e0209 */
[----:B------:R-:W-:Y:S01]  /*0ab0*/  MOV R17, R9 ;  /* 0x0000000900117202 */ /* 0x000fe20000000f00 */
[C-C-:B------:R-:W-:Y:S01]  /*0ac0*/  IMAD R4, R0.reuse, 0x7, R9.reuse ;  /* 0x0000000700047824 */ /* 0x140fe200078e0209 */
[----:B------:R-:W-:Y:S01]  /*0ad0*/  MOV R25, RZ ;  /* 0x000000ff00197202 */ /* 0x000fe20000000f00 */
[--C-:B------:R-:W-:Y:S01]  /*0ae0*/  IMAD R6, R0, 0x9, R9.reuse ;  /* 0x0000000900067824 */ /* 0x100fe200078e0209 */
[----:B------:R-:W-:Y:S01]  /*0af0*/  IADD3 R24, PT, PT, -R24, RZ, RZ ;  /* 0x000000ff18187210 */ /* 0x000fe20007ffe1ff */
[----:B------:R-:W-:-:S02]  /*0b00*/  IMAD R7, R0, 0xa, R9 ;  /* 0x0000000a00077824 */ /* 0x000fc400078e0209 */
[C-C-:B------:R-:W-:Y:S02]  /*0b10*/  IMAD R12, R0.reuse, 0xb, R9.reuse ;  /* 0x0000000b000c7824 */ /* 0x140fe400078e0209 */
[C-C-:B------:R-:W-:Y:S02]  /*0b20*/  IMAD R13, R0.reuse, 0xc, R9.reuse ;  /* 0x0000000c000d7824 */ /* 0x140fe400078e0209 */
[C-C-:B------:R-:W-:Y:S02]  /*0b30*/  IMAD R14, R0.reuse, 0xd, R9.reuse ;  /* 0x0000000d000e7824 */ /* 0x140fe400078e0209 */
[C-C-:B------:R-:W-:Y:S01]  /*0b40*/  IMAD R15, R0.reuse, 0xe, R9.reuse ;  /* 0x0000000e000f7824 */ /* 0x140fe200078e0209 */
[----:B--2---:R-:W-:Y:S01]  /*0b50*/  ULEA UR4, UR5, UR4, 0x18 ;  /* 0x0000000405047291 */ /* 0x004fe2000f8ec0ff */
[----:B------:R-:W-:-:S03]  /*0b60*/  IMAD R16, R0, 0xf, R9 ;  /* 0x0000000f00107824 */ /* 0x000fc600078e0209 */
[----:B------:R-:W-:-:S12]  /*0b70*/  UIADD3 UR4, UPT, UPT, UR4, 0x20, URZ ;  /* 0x0000002004047890 */ /* 0x000fd8000fffe0ff */
.L_x_8:
[----:B------:R-:W0:Y:S02]  /*0b80*/  LDC.64 R26, c[0x0][0x388] ;  /* 0x0000e200ff1a7b82 */ /* 0x000e240000000a00 */
[----:B0-----:R-:W-:-:S05]  /*0b90*/  IMAD.WIDE.U32 R8, R17, 0x4, R26 ;  /* 0x0000000411087825 */ /* 0x001fca00078e001a */
[----:B------:R0:W2:Y:S04]  /*0ba0*/  LDG.E R28, desc[UR6][R8.64] ;  /* 0x00000006081c7981 */ /* 0x0000a8000c1e1900 */
[----:B0-----:R-:W2:Y:S02]  /*0bb0*/  LDS.128 R8, [UR4+-0x20] ;  /* 0xffffe004ff087984 */ /* 0x001ea40008000c00 */
[----:B--2---:R-:W-:Y:S02]  /*0bc0*/  IMAD R25, R8, R28, R25 ;  /* 0x0000001c08197224 */ /* 0x004fe400078e0219 */
[----:B------:R-:W-:-:S06]  /*0bd0*/  IMAD.WIDE.U32 R28, R23, 0x4, R26 ;  /* 0x00000004171c7825 */ /* 0x000fcc00078e001a */
[----:B------:R-:W2:Y:S02]  /*0be0*/  LDG.E R28, desc[UR6][R28.64] ;  /* 0x000000061c1c7981 */ /* 0x000ea4000c1e1900 */
[----:B--2---:R-:W-:Y:S02]  /*0bf0*/  IMAD R25, R9, R28, R25 ;  /* 0x0000001c09197224 */ /* 0x004fe400078e0219 */
[----:B------:R-:W-:-:S06]  /*0c00*/  IMAD.WIDE.U32 R8, R22, 0x4, R26 ;  /* 0x0000000416087825 */ /* 0x000fcc00078e001a */
[----:B------:R-:W2:Y:S02]  /*0c10*/  LDG.E R8, desc[UR6][R8.64] ;  /* 0x0000000608087981 */ /* 0x000ea4000c1e1900 */
[----:B--2---:R-:W-:Y:S02]  /*0c20*/  IMAD R10, R10, R8, R25 ;  /* 0x000000080a0a7224 */ /* 0x004fe400078e0219 */
[----:B------:R-:W-:-:S05]  /*0c30*/  IMAD.WIDE.U32 R8, R21, 0x4, R26 ;  /* 0x0000000415087825 */ /* 0x000fca00078e001a */
[----:B------:R0:W2:Y:S02]  /*0c40*/  LDG.E R25, desc[UR6][R8.64] ;  /* 0x0000000608197981 */ /* 0x0000a4000c1e1900 */
[----:B0-----:R-:W-:-:S05]  /*0c50*/  IMAD.WIDE.U32 R8, R20, 0x4, R26 ;  /* 0x0000000414087825 */ /* 0x001fca00078e001a */
[----:B------:R0:W3:Y:S01]  /*0c60*/  LDG.E R28, desc[UR6][R8.64] ;  /* 0x00000006081c7981 */ /* 0x0000e2000c1e1900 */
[----:B--2---:R-:W-:-:S03]  /*0c70*/  IMAD R25, R11, R25, R10 ;  /* 0x000000190b197224 */ /* 0x004fc600078e020a */
[----:B0-----:R-:W3:Y:S02]  /*0c80*/  LDS.128 R8, [UR4+-0x10] ;  /* 0xfffff004ff087984 */ /* 0x001ee40008000c00 */
[----:B---3--:R-:W-:Y:S02]  /*0c90*/  IMAD R25, R8, R28, R25 ;  /* 0x0000001c08197224 */ /* 0x008fe400078e0219 */
[----:B------:R-:W-:-:S06]  /*0ca0*/  IMAD.WIDE.U32 R28, R19, 0x4, R26 ;  /* 0x00000004131c7825 */ /* 0x000fcc00078e001a */
[----:B------:R-:W2:Y:S02]  /*0cb0*/  LDG.E R28, desc[UR6][R28.64] ;  /* 0x000000061c1c7981 */ /* 0x000ea4000c1e1900 */
[----:B--2---:R-:W-:Y:S02]  /*0cc0*/  IMAD R25, R9, R28, R25 ;  /* 0x0000001c09197224 */ /* 0x004fe400078e0219 */
[----:B------:R-:W-:-:S05]  /*0cd0*/  IMAD.WIDE.U32 R8, R18, 0x4, R26 ;  /* 0x0000000412087825 */ /* 0x000fca00078e001a */
[----:B------:R0:W2:Y:S02]  /*0ce0*/  LDG.E R28, desc[UR6][R8.64] ;  /* 0x00000006081c7981 */ /* 0x0000a4000c1e1900 */
[----:B0-----:R-:W-:-:S04]  /*0cf0*/  IMAD.WIDE.U32 R8, R4, 0x4, R26 ;  /* 0x0000000404087825 */ /* 0x001fc800078e001a */
[----:B--2---:R-:W-:Y:S02]  /*0d00*/  IMAD R10, R10, R28, R25 ;  /* 0x0000001c0a0a7224 */ /* 0x004fe400078e0219 */
[----:B------:R0:W2:Y:S02]  /*0d10*/  LDG.E R25, desc[UR6][R8.64] ;  /* 0x0000000608197981 */ /* 0x0000a4000c1e1900 */
[----:B0-----:R-:W-:-:S05]  /*0d20*/  IMAD.WIDE.U32 R8, R5, 0x4, R26 ;  /* 0x0000000405087825 */ /* 0x001fca00078e001a */
[----:B------:R0:W3:Y:S01]  /*0d30*/  LDG.E R28, desc[UR6][R8.64] ;  /* 0x00000006081c7981 */ /* 0x0000e2000c1e1900 */
[----:B--2---:R-:W-:-:S03]  /*0d40*/  IMAD R25, R11, R25, R10 ;  /* 0x000000190b197224 */ /* 0x004fc600078e020a */
[----:B0-----:R-:W3:Y:S02]  /*0d50*/  LDS.128 R8, [UR4] ;  /* 0x00000004ff087984 */ /* 0x001ee40008000c00 */
        /* <DEDUP_REMOVED lines=12> */
[----:B0-----:R-:W3:Y:S02]  /*0e20*/  LDS.128 R8, [UR4+0x10] ;  /* 0x00001004ff087984 */ /* 0x001ee40008000c00 */
[----:B---3--:R-:W-:Y:S02]  /*0e30*/  IMAD R25, R8, R28, R25 ;  /* 0x0000001c08197224 */ /* 0x008fe400078e0219 */
[----:B------:R-:W-:-:S06]  /*0e40*/  IMAD.WIDE.U32 R28, R14, 0x4, R26 ;  /* 0x000000040e1c7825 */ /* 0x000fcc00078e001a */
[----:B------:R-:W2:Y:S01]  /*0e50*/  LDG.E R28, desc[UR6][R28.64] ;  /* 0x000000061c1c7981 */ /* 0x000ea2000c1e1900 */
[----:B------:R-:W-:-:S04]  /*0e60*/  IADD3 R24, PT, PT, R24, 0x10, RZ ;  /* 0x0000001018187810 */ /* 0x000fc80007ffe0ff */
[----:B------:R-:W-:Y:S01]  /*0e70*/  ISETP.NE.AND P0, PT, R24, RZ, PT ;  /* 0x000000ff1800720c */ /* 0x000fe20003f05270 */
[----:B--2---:R-:W-:Y:S02]  /*0e80*/  IMAD R25, R9, R28, R25 ;  /* 0x0000001c09197224 */ /* 0x004fe400078e0219 */
[----:B------:R-:W-:-:S04]  /*0e90*/  IMAD.WIDE.U32 R8, R15, 0x4, R26 ;  /* 0x000000040f087825 */ /* 0x000fc800078e001a */
[----:B------:R-:W-:Y:S01]  /*0ea0*/  IMAD.WIDE.U32 R26, R16, 0x4, R26 ;  /* 0x00000004101a7825 */ /* 0x000fe200078e001a */
[----:B------:R-:W2:Y:S05]  /*0eb0*/  LDG.E R28, desc[UR6][R8.64] ;  /* 0x00000006081c7981 */ /* 0x000eaa000c1e1900 */
[----:B------:R-:W3:Y:S01]  /*0ec0*/  LDG.E R26, desc[UR6][R26.64] ;  /* 0x000000061a1a7981 */ /* 0x000ee2000c1e1900 */
[----:B------:R-:W-:Y:S01]  /*0ed0*/  UIADD3 UR4, UPT, UPT, UR4, 0x40, URZ ;  /* 0x0000004004047890 */ /* 0x000fe2000fffe0ff */
[C---:B------:R-:W-:Y:S01]  /*0ee0*/  LEA R23, R0.reuse, R23, 0x4 ;  /* 0x0000001700177211 */ /* 0x040fe200078e20ff */
[C---:B------:R-:W-:Y:S01]  /*0ef0*/  IMAD R21, R0.reuse, 0x10, R21 ;  /* 0x0000001000157824 */ /* 0x040fe200078e0215 */
[C---:B------:R-:W-:Y:S01]  /*0f00*/  LEA R22, R0.reuse, R22, 0x4 ;  /* 0x0000001600167211 */ /* 0x040fe200078e20ff */
[C---:B------:R-:W-:Y:S01]  /*0f10*/  IMAD R15, R0.reuse, 0x10, R15 ;  /* 0x00000010000f7824 */ /* 0x040fe200078e020f */
[----:B------:R-:W-:-:S02]  /*0f20*/  LEA R20, R0, R20, 0x4 ;  /* 0x0000001400147211 */ /* 0x000fc400078e20ff */
[C---:B------:R-:W-:Y:S02]  /*0f30*/  LEA R19, R0.reuse, R19, 0x4 ;  /* 0x0000001300137211 */ /* 0x040fe400078e20ff */
[C---:B------:R-:W-:Y:S02]  /*0f40*/  LEA R18, R0.reuse, R18, 0x4 ;  /* 0x0000001200127211 */ /* 0x040fe400078e20ff */
[C---:B------:R-:W-:Y:S02]  /*0f50*/  LEA R4, R0.reuse, R4, 0x4 ;  /* 0x0000000400047211 */ /* 0x040fe400078e20ff */
[C---:B------:R-:W-:Y:S02]  /*0f60*/  LEA R5, R0.reuse, R5, 0x4 ;  /* 0x0000000500057211 */ /* 0x040fe400078e20ff */
[C---:B------:R-:W-:Y:S02]  /*0f70*/  LEA R6, R0.reuse, R6, 0x4 ;  /* 0x0000000600067211 */ /* 0x040fe400078e20ff */
[----:B------:R-:W-:-:S02]  /*0f80*/  LEA R7, R0, R7, 0x4 ;  /* 0x0000000700077211 */ /* 0x000fc400078e20ff */
[C---:B------:R-:W-:Y:S02]  /*0f90*/  LEA R12, R0.reuse, R12, 0x4 ;  /* 0x0000000c000c7211 */ /* 0x040fe400078e20ff */
[C---:B------:R-:W-:Y:S02]  /*0fa0*/  LEA R13, R0.reuse, R13, 0x4 ;  /* 0x0000000d000d7211 */ /* 0x040fe400078e20ff */
[C---:B------:R-:W-:Y:S02]  /*0fb0*/  LEA R14, R0.reuse, R14, 0x4 ;  /* 0x0000000e000e7211 */ /* 0x040fe400078e20ff */
[C---:B------:R-:W-:Y:S02]  /*0fc0*/  LEA R16, R0.reuse, R16, 0x4 ;  /* 0x0000001000107211 */ /* 0x040fe400078e20ff */
[----:B------:R-:W-:Y:S01]  /*0fd0*/  LEA R17, R0, R17, 0x4 ;  /* 0x0000001100117211 */ /* 0x000fe200078e20ff */
[----:B--2---:R-:W-:-:S04]  /*0fe0*/  IMAD R10, R10, R28, R25 ;  /* 0x0000001c0a0a7224 */ /* 0x004fc800078e0219 */
[----:B---3--:R-:W-:Y:S01]  /*0ff0*/  IMAD R25, R11, R26, R10 ;  /* 0x0000001a0b197224 */ /* 0x008fe200078e020a */
[----:B------:R-:W-:Y:S06]  /*1000*/  @P0 BRA `(.L_x_8) ;  /* 0xfffffff800dc0947 */ /* 0x000fec000383ffff */
[----:B------:R-:W-:-:S07]  /*1010*/  LOP3.LUT R17, R3, 0x7ffffff0, RZ, 0xc0, !PT ;  /* 0x7ffffff003117812 */ /* 0x000fce00078ec0ff */
.L_x_7:
[----:B------:R-:W-:-:S13]  /*1020*/  LOP3.LUT P0, R4, R3, 0xf, RZ, 0xc0, !PT ;  /* 0x0000000f03047812 */ /* 0x000fda000780c0ff */
[----:B------:R-:W-:Y:S05]  /*1030*/  @!P0 BRA `(.L_x_6) ;  /* 0x0000000400688947 */ /* 0x000fea0003800000 */
[----:B------:R-:W2:Y:S01]  /*1040*/  S2R R16, SR_TID.X ;  /* 0x0000000000107919 */ /* 0x000ea20000002100 */
[----:B------:R-:W-:Y:S02]  /*1050*/  ISETP.GE.U32.AND P0, PT, R4, 0x8, PT ;  /* 0x000000080400780c */ /* 0x000fe40003f06070 */
[----:B------:R-:W-:-:S04]  /*1060*/  LOP3.LUT R23, R3, 0x7, RZ, 0xc0, !PT ;  /* 0x0000000703177812 */ /* 0x000fc800078ec0ff */
[----:B------:R-:W-:-:S07]  /*1070*/  ISETP.NE.AND P1, PT, R23, RZ, PT ;  /* 0x000000ff1700720c */ /* 0x000fce0003f25270 */
[----:B------:R-:W-:Y:S06]  /*1080*/  @!P0 BRA `(.L_x_9) ;  /* 0x0000000000a08947 */ /* 0x000fec0003800000 */
[----:B------:R-:W3:Y:S01]  /*1090*/  LDC.64 R4, c[0x0][0x388] ;  /* 0x0000e200ff047b82 */ /* 0x000ee20000000a00 */
[----:B-12---:R-:W-:-:S05]  /*10a0*/  IMAD R21, R17, R0, R16 ;  /* 0x0000000011157224 */ /* 0x006fca00078e0210 */
[----:B------:R-:W-:-:S04]  /*10b0*/  IADD3 R13, PT, PT, R21, R0, RZ ;  /* 0x00000000150d7210 */ /* 0x000fc80007ffe0ff */
[----:B0-----:R-:W-:-:S04]  /*10c0*/  IADD3 R9, PT, PT, R13, R0, RZ ;  /* 0x000000000d097210 */ /* 0x001fc80007ffe0ff */
[----:B------:R-:W-:Y:S01]  /*10d0*/  IADD3 R11, PT, PT, R9, R0, RZ ;  /* 0x00000000090b7210 */ /* 0x000fe20007ffe0ff */
[----:B---3--:R-:W-:-:S04]  /*10e0*/  IMAD.WIDE.U32 R20, R21, 0x4, R4 ;  /* 0x0000000415147825 */ /* 0x008fc800078e0004 */
[--C-:B------:R-:W-:Y:S02]  /*10f0*/  IMAD.WIDE.U32 R12, R13, 0x4, R4.reuse ;  /* 0x000000040d0c7825 */ /* 0x100fe400078e0004 */
[----:B------:R-:W2:Y:S02]  /*1100*/  LDG.E R20, desc[UR6][R20.64] ;  /* 0x0000000614147981 */ /* 0x000ea4000c1e1900 */
[--C-:B------:R-:W-:Y:S01]  /*1110*/  IMAD.WIDE.U32 R8, R9, 0x4, R4.reuse ;  /* 0x0000000409087825 */ /* 0x100fe200078e0004 */
[CC--:B------:R-:W-:Y:S01]  /*1120*/  IADD3 R7, PT, PT, R11.reuse, R0.reuse, RZ ;  /* 0x000000000b077210 */ /* 0x0c0fe20007ffe0ff */
[----:B------:R0:W3:Y:S02]  /*1130*/  LDG.E R18, desc[UR6][R12.64] ;  /* 0x000000060c127981 */ /* 0x0000e4000c1e1900 */
[--C-:B------:R-:W-:Y:S01]  /*1140*/  IMAD.WIDE.U32 R10, R11, 0x4, R4.reuse ;  /* 0x000000040b0a7825 */ /* 0x100fe200078e0004 */
[CC--:B------:R-:W-:Y:S01]  /*1150*/  IADD3 R15, PT, PT, R7.reuse, R0.reuse, RZ ;  /* 0x00000000070f7210 */ /* 0x0c0fe20007ffe0ff */
[----:B------:R-:W4:Y:S02]  /*1160*/  LDG.E R19, desc[UR6][R8.64] ;  /* 0x0000000608137981 */ /* 0x000f24000c1e1900 */
[--C-:B------:R-:W-:Y:S01]  /*1170*/  IMAD.WIDE.U32 R6, R7, 0x4, R4.reuse ;  /* 0x0000000407067825 */ /* 0x100fe200078e0004 */
[CC--:B------:R-:W-:Y:S01]  /*1180*/  IADD3 R27, PT, PT, R15.reuse, R0.reuse, RZ ;  /* 0x000000000f1b7210 */ /* 0x0c0fe20007ffe0ff */
[----:B------:R-:W5:Y:S02]  /*1190*/  LDG.E R22, desc[UR6][R10.64] ;  /* 0x000000060a167981 */ /* 0x000f64000c1e1900 */
[--C-:B------:R-:W-:Y:S01]  /*11a0*/  IMAD.WIDE.U32 R14, R15, 0x4, R4.reuse ;  /* 0x000000040f0e7825 */ /* 0x100fe200078e0004 */
[C---:B------:R-:W-:Y:S01]  /*11b0*/  IADD3 R29, PT, PT, R27.reuse, R0, RZ ;  /* 0x000000001b1d7210 */ /* 0x040fe20007ffe0ff */
[----:B------:R1:W5:Y:S02]  /*11c0*/  LDG.E R21, desc[UR6][R6.64] ;  /* 0x0000000606157981 */ /* 0x000364000c1e1900 */
[----:B0-----:R-:W-:-:S02]  /*11d0*/  IMAD.WIDE.U32 R12, R27, 0x4, R4 ;  /* 0x000000041b0c7825 */ /* 0x001fc400078e0004 */
[----:B------:R-:W5:Y:S02]  /*11e0*/  LDG.E R14, desc[UR6][R14.64] ;  /* 0x000000060e0e7981 */ /* 0x000f64000c1e1900 */
[----:B------:R-:W-:Y:S02]  /*11f0*/  IMAD.WIDE.U32 R26, R29, 0x4, R4 ;  /* 0x000000041d1a7825 */ /* 0x000fe400078e0004 */
[----:B------:R-:W5:Y:S04]  /*1200*/  LDG.E R13, desc[UR6][R12.64] ;  /* 0x000000060c0d7981 */ /* 0x000f68000c1e1900 */
[----:B------:R-:W5:Y:S01]  /*1210*/  LDG.E R26, desc[UR6][R26.64] ;  /* 0x000000061a1a7981 */ /* 0x000f62000c1e1900 */
[----:B------:R-:W-:Y:S01]  /*1220*/  MOV R4, 0x400 ;  /* 0x0000040000047802 */ /* 0x000fe20000000f00 */
[----:B------:R-:W0:Y:S03]  /*1230*/  S2R R5, SR_CgaCtaId ;  /* 0x0000000000057919 */ /* 0x000e260000008800 */
[----:B0-----:R-:W-:-:S04]  /*1240*/  LEA R4, R5, R4, 0x18 ;  /* 0x0000000405047211 */ /* 0x001fc800078ec0ff */
[C---:B------:R-:W-:Y:S01]  /*1250*/  LEA R24, R17.reuse, R4, 0x2 ;  /* 0x0000000411187211 */ /* 0x040fe200078e10ff */
[----:B------:R-:W-:-:S04]  /*1260*/  VIADD R17, R17, 0x8 ;  /* 0x0000000811117836 */ /* 0x000fc80000000000 */
[----:B-1----:R-:W2:Y:S04]  /*1270*/  LDS.128 R4, [R24] ;  /* 0x0000000018047984 */ /* 0x002ea80000000c00 */
[----:B------:R-:W0:Y:S01]  /*1280*/  LDS.128 R8, [R24+0x10] ;  /* 0x0000100018087984 */ /* 0x000e220000000c00 */
[----:B--2---:R-:W-:-:S04]  /*1290*/  IMAD R4, R4, R20, R25 ;  /* 0x0000001404047224 */ /* 0x004fc800078e0219 */
[----:B---3--:R-:W-:-:S04]  /*12a0*/  IMAD R4, R18, R5, R4 ;  /* 0x0000000512047224 */ /* 0x008fc800078e0204 */
[----:B----4-:R-:W-:-:S04]  /*12b0*/  IMAD R4, R19, R6, R4 ;  /* 0x0000000613047224 */ /* 0x010fc800078e0204 */
[----:B-----5:R-:W-:-:S04]  /*12c0*/  IMAD R4, R22, R7, R4 ;  /* 0x0000000716047224 */ /* 0x020fc800078e0204 */
[----:B0-----:R-:W-:-:S04]  /*12d0*/  IMAD R4, R8, R21, R4 ;  /* 0x0000001508047224 */ /* 0x001fc800078e0204 */
[----:B------:R-:W-:-:S04]  /*12e0*/  IMAD R4, R14, R9, R4 ;  /* 0x000000090e047224 */ /* 0x000fc800078e0204 */
[----:B------:R-:W-:-:S04]  /*12f0*/  IMAD R4, R13, R10, R4 ;  /* 0x0000000a0d047224 */ /* 0x000fc800078e0204 */
[----:B------:R-:W-:-:S07]  /*1300*/  IMAD R25, R26, R11, R4 ;  /* 0x0000000b1a197224 */ /* 0x000fce00078e0204 */
.L_x_9:
[----:B------:R-:W-:Y:S05]  /*1310*/  @!P1 BRA `(.L_x_6) ;  /* 0x0000000000b09947 */ /* 0x000fea0003800000 */
[----:B------:R-:W-:Y:S02]  /*1320*/  ISETP.GE.U32.AND P0, PT, R23, 0x4, PT ;  /* 0x000000041700780c */ /* 0x000fe40003f06070 */
[----:B------:R-:W-:-:S04]  /*1330*/  LOP3.LUT R3, R3, 0x3, RZ, 0xc0, !PT ;  /* 0x0000000303037812 */ /* 0x000fc800078ec0ff */
[----:B------:R-:W-:-:S07]  /*1340*/  ISETP.NE.AND P1, PT, R3, RZ, PT ;  /* 0x000000ff0300720c */ /* 0x000fce0003f25270 */
[----:B------:R-:W-:Y:S06]  /*1350*/  @!P0 BRA `(.L_x_10) ;  /* 0x00000000005c8947 */ /* 0x000fec0003800000 */
[----:B------:R-:W3:Y:S01]  /*1360*/  LDC.64 R4, c[0x0][0x388] ;  /* 0x0000e200ff047b82 */ /* 0x000ee20000000a00 */
[----:B-12---:R-:W-:-:S05]  /*1370*/  IMAD R7, R17, R0, R16 ;  /* 0x0000000011077224 */ /* 0x006fca00078e0210 */
[----:B0-----:R-:W-:-:S04]  /*1380*/  IADD3 R9, PT, PT, R7, R0, RZ ;  /* 0x0000000007097210 */ /* 0x001fc80007ffe0ff */
[----:B------:R-:W-:-:S04]  /*1390*/  IADD3 R11, PT, PT, R9, R0, RZ ;  /* 0x00000000090b7210 */ /* 0x000fc80007ffe0ff */
[----:B------:R-:W-:Y:S01]  /*13a0*/  IADD3 R13, PT, PT, R11, R0, RZ ;  /* 0x000000000b0d7210 */ /* 0x000fe20007ffe0ff */
[----:B---3--:R-:W-:-:S04]  /*13b0*/  IMAD.WIDE.U32 R6, R7, 0x4, R4 ;  /* 0x0000000407067825 */ /* 0x008fc800078e0004 */
[--C-:B------:R-:W-:Y:S01]  /*13c0*/  IMAD.WIDE.U32 R8, R9, 0x4, R4.reuse ;  /* 0x0000000409087825 */ /* 0x100fe200078e0004 */
[----:B------:R0:W2:Y:S03]  /*13d0*/  LDG.E R14, desc[UR6][R6.64] ;  /* 0x00000006060e7981 */ /* 0x0000a6000c1e1900 */
[--C-:B------:R-:W-:Y:S02]  /*13e0*/  IMAD.WIDE.U32 R10, R11, 0x4, R4.reuse ;  /* 0x000000040b0a7825 */ /* 0x100fe400078e0004 */
[----:B------:R-:W3:Y:S02]  /*13f0*/  LDG.E R8, desc[UR6][R8.64] ;  /* 0x0000000608087981 */ /* 0x000ee4000c1e1900 */
[----:B------:R-:W-:Y:S02]  /*1400*/  IMAD.WIDE.U32 R12, R13, 0x4, R4 ;  /* 0x000000040d0c7825 */ /* 0x000fe400078e0004 */
[----:B------:R-:W4:Y:S04]  /*1410*/  LDG.E R10, desc[UR6][R10.64] ;  /* 0x000000060a0a7981 */ /* 0x000f28000c1e1900 */
[----:B------:R-:W5:Y:S01]  /*1420*/  LDG.E R12, desc[UR6][R12.64] ;  /* 0x000000060c0c7981 */ /* 0x000f62000c1e1900 */
[----:B------:R-:W-:Y:S01]  /*1430*/  MOV R4, 0x400 ;  /* 0x0000040000047802 */ /* 0x000fe20000000f00 */
[----:B------:R-:W1:Y:S03]  /*1440*/  S2R R5, SR_CgaCtaId ;  /* 0x0000000000057919 */ /* 0x000e660000008800 */
[----:B-1----:R-:W-:-:S04]  /*1450*/  LEA R4, R5, R4, 0x18 ;  /* 0x0000000405047211 */ /* 0x002fc800078ec0ff */
[C---:B------:R-:W-:Y:S02]  /*1460*/  LEA R4, R17.reuse, R4, 0x2 ;  /* 0x0000000411047211 */ /* 0x040fe400078e10ff */
[----:B------:R-:W-:-:S04]  /*1470*/  IADD3 R17, PT, PT, R17, 0x4, RZ ;  /* 0x0000000411117810 */ /* 0x000fc80007ffe0ff */
[----:B0-----:R-:W2:Y:S02]  /*1480*/  LDS.128 R4, [R4] ;  /* 0x0000000004047984 */ /* 0x001ea40000000c00 */
[----:B--2---:R-:W-:-:S04]  /*1490*/  IMAD R14, R4, R14, R25 ;  /* 0x0000000e040e7224 */ /* 0x004fc800078e0219 */
[----:B---3--:R-:W-:-:S04]  /*14a0*/  IMAD R5, R8, R5, R14 ;  /* 0x0000000508057224 */ /* 0x008fc800078e020e */
[----:B----4-:R-:W-:-:S04]  /*14b0*/  IMAD R6, R10, R6, R5 ;  /* 0x000000060a067224 */ /* 0x010fc800078e0205 */
[----:B-----5:R-:W-:-:S07]  /*14c0*/  IMAD R25, R12, R7, R6 ;  /* 0x000000070c197224 */ /* 0x020fce00078e0206 */
.L_x_10:
[----:B------:R-:W-:Y:S05]  /*14d0*/  @!P1 BRA `(.L_x_6) ;  /* 0x0000000000409947 */ /* 0x000fea0003800000 */
[----:B------:R-:W3:Y:S01]  /*14e0*/  S2R R7, SR_CgaCtaId ;  /* 0x0000000000077919 */ /* 0x000ee20000008800 */
[----:B------:R-:W4:Y:S01]  /*14f0*/  LDC.64 R4, c[0x0][0x388] ;  /* 0x0000e200ff047b82 */ /* 0x000f220000000a00 */
[----:B------:R-:W-:Y:S01]  /*1500*/  MOV R6, 0x400 ;  /* 0x0000040000067802 */ /* 0x000fe20000000f00 */
[----:B012---:R-:W-:Y:S01]  /*1510*/  IMAD R9, R0, R17, R16 ;  /* 0x0000001100097224 */ /* 0x007fe200078e0210 */
[----:B------:R-:W-:Y:S02]  /*1520*/  IADD3 R3, PT, PT, -R3, RZ, RZ ;  /* 0x000000ff03037210 */ /* 0x000fe40007ffe1ff */
[----:B---3--:R-:W-:-:S04]  /*1530*/  LEA R6, R7, R6, 0x18 ;  /* 0x0000000607067211 */ /* 0x008fc800078ec0ff */
[----:B------:R-:W-:-:S07]  /*1540*/  LEA R17, R17, R6, 0x2 ;  /* 0x0000000611117211 */ /* 0x000fce00078e10ff */
.L_x_11:
[----:B----4-:R-:W-:Y:S01]  /*1550*/  IMAD.WIDE.U32 R6, R9, 0x4, R4 ;  /* 0x0000000409067825 */ /* 0x010fe200078e0004 */
[----:B------:R0:W1:Y:S05]  /*1560*/  LDS R8, [R17] ;  /* 0x0000000011087984 */ /* 0x00006a0000000800 */
[----:B------:R-:W1:Y:S01]  /*1570*/  LDG.E R6, desc[UR6][R6.64] ;  /* 0x0000000606067981 */ /* 0x000e62000c1e1900 */
[----:B------:R-:W-:Y:S02]  /*1580*/  IADD3 R3, PT, PT, R3, 0x1, RZ ;  /* 0x0000000103037810 */ /* 0x000fe40007ffe0ff */
[----:B------:R-:W-:Y:S02]  /*1590*/  IADD3 R9, PT, PT, R0, R9, RZ ;  /* 0x0000000900097210 */ /* 0x000fe40007ffe0ff */
[----:B------:R-:W-:-:S02]  /*15a0*/  ISETP.NE.AND P0, PT, R3, RZ, PT ;  /* 0x000000ff0300720c */ /* 0x000fc40003f05270 */
[----:B0-----:R-:W-:Y:S01]  /*15b0*/  IADD3 R17, PT, PT, R17, 0x4, RZ ;  /* 0x0000000411117810 */ /* 0x001fe20007ffe0ff */
[----:B-1----:R-:W-:-:S10]  /*15c0*/  IMAD R25, R8, R6, R25 ;  /* 0x0000000608197224 */ /* 0x002fd400078e0219 */
[----:B------:R-:W-:Y:S05]  /*15d0*/  @P0 BRA `(.L_x_11) ;  /* 0xfffffffc00dc0947 */ /* 0x000fea000383ffff */
.L_x_6:
[----:B------:R-:W3:Y:S01]  /*15e0*/  S2R R3, SR_TID.X ;  /* 0x0000000000037919 */ /* 0x000ee20000002100 */
[----:B------:R-:W4:Y:S01]  /*15f0*/  LDC.64 R4, c[0x0][0x390] ;  /* 0x0000e400ff047b82 */ /* 0x000f220000000a00 */
[----:B------:R-:W3:Y:S02]  /*1600*/  LDCU UR4, c[0x0][0x360] ;  /* 0x00006c00ff0477ac */ /* 0x000ee40008000800 */
[----:B---3--:R-:W-:-:S04]  /*1610*/  IMAD R3, R2, UR4, R3 ;  /* 0x0000000402037c24 */ /* 0x008fc8000f8e0203 */
[----:B----4-:R-:W-:-:S05]  /*1620*/  IMAD.WIDE.U32 R2, R3, 0x4, R4 ;  /* 0x0000000403027825 */ /* 0x010fca00078e0004 */
[----:B------:R-:W-:Y:S01]  /*1630*/  STG.E desc[UR6][R2.64], R25 ;  /* 0x0000001902007986 */ /* 0x000fe2000c101906 */
[----:B------:R-:W-:Y:S05]  /*1640*/  EXIT ;  /* 0x000000000000794d */ /* 0x000fea0003800000 */
.L_x_12:
[----:B------:R-:W-:-:S00]  /*1650*/  BRA `(.L_x_12) ;  /* 0xfffffffc00fc7947 */ /* 0x000fc0000383ffff */
[----:B------:R-:W-:-:S00]  /*1660*/  NOP ;  /* 0x0000000000007918 */ /* 0x000fc00000000000 */
        /* <DEDUP_REMOVED lines=9> */
.L_x_27:


//--------------------- .text._Z5prod1PiS_S_i     --------------------------
	.section	.text._Z5prod1PiS_S_i,"ax",@progbits
	.align	128
        .global         _Z5prod1PiS_S_i
        .type           _Z5prod1PiS_S_i,@function
        .size           _Z5prod1PiS_S_i,(.L_x_28 - _Z5prod1PiS_S_i)
        .other          _Z5prod1PiS_S_i,@"STO_CUDA_ENTRY STV_DEFAULT"
_Z5prod1PiS_S_i:
.text._Z5prod1PiS_S_i:
[----:B------:R-:W-:Y:S08]  /*0000*/  LDC R1, c[0x0][0x37c] ;  /* 0x0000df00ff017b82 */ /* 0x000ff00000000800 */
[----:B------:R-:W0:Y:S01]  /*0010*/  LDC R0, c[0x0][0x398] ;  /* 0x0000e600ff007b82 */ /* 0x000e220000000800 */
[----:B------:R-:W1:Y:S01]  /*0020*/  S2R R3, SR_CTAID.X ;  /* 0x0000000000037919 */ /* 0x000e620000002500 */
[----:B------:R-:W2:Y:S01]  /*0030*/  LDCU.64 UR6, c[0x0][0x358] ;  /* 0x00006b00ff0677ac */ /* 0x000ea20008000a00 */
[----:B------:R-:W3:Y:S01]  /*0040*/  S2R R21, SR_TID.X ;  /* 0x0000000000157919 */ /* 0x000ee20000002100 */
[----:B0-----:R-:W-:-:S13]  /*0050*/  ISETP.GE.AND P0, PT, R0, 0x1, PT ;  /* 0x000000010000780c */ /* 0x001fda0003f06270 */
[----:B-123--:R-:W-:Y:S05]  /*0060*/  @!P0 BRA `(.L_x_13) ;  /* 0x0000000800488947 */ /* 0x00efea0003800000 */
        /* <DEDUP_REMOVED lines=12> */
.L_x_15:
[----:B0-----:R-:W0:Y:S01]  /*0130*/  LDC.64 R22, c[0x0][0x380] ;  /* 0x0000e000ff167b82 */ /* 0x001e220000000a00 */
[C---:B------:R-:W-:Y:S02]  /*0140*/  IADD3 R17, PT, PT, R27.reuse, -0x4, RZ ;  /* 0xfffffffc1b117810 */ /* 0x040fe40007ffe0ff */
[C---:B------:R-:W-:Y:S02]  /*0150*/  IADD3 R9, PT, PT, R27.reuse, -0x7, RZ ;  /* 0xfffffff91b097810 */ /* 0x040fe40007ffe0ff */
[C---:B------:R-:W-:Y:S02]  /*0160*/  IADD3 R19, PT, PT, R27.reuse, -0x3, RZ ;  /* 0xfffffffd1b137810 */ /* 0x040fe40007ffe0ff */
[C---:B------:R-:W-:Y:S02]  /*0170*/  IADD3 R13, PT, PT, R27.reuse, -0x5, RZ ;  /* 0xfffffffb1b0d7810 */ /* 0x040fe40007ffe0ff */
[C---:B------:R-:W-:Y:S02]  /*0180*/  IADD3 R25, PT, PT, R27.reuse, -0x1, RZ ;  /* 0xffffffff1b197810 */ /* 0x040fe40007ffe0ff */
[C---:B------:R-:W-:Y:S01]  /*0190*/  IADD3 R11, PT, PT, R27.reuse, -0x6, RZ ;  /* 0xfffffffa1b0b7810 */ /* 0x040fe20007ffe0ff */
[C---:B------:R-:W-:Y:S01]  /*01a0*/  VIADD R15, R27.reuse, 0xfffffffe ;  /* 0xfffffffe1b0f7836 */ /* 0x040fe20000000000 */
[----:B------:R-:W-:Y:S01]  /*01b0*/  IADD3 R24, PT, PT, R27, 0x2, RZ ;  /* 0x000000021b187810 */ /* 0x000fe20007ffe0ff */
[----:B0-----:R-:W-:-:S04]  /*01c0*/  IMAD.WIDE.U32 R16, R17, 0x4, R22 ;  /* 0x0000000411107825 */ /* 0x001fc800078e0016 */
[--C-:B------:R-:W-:Y:S01]  /*01d0*/  IMAD.WIDE.U32 R8, R9, 0x4, R22.reuse ;  /* 0x0000000409087825 */ /* 0x100fe200078e0016 */
[----:B------:R0:W2:Y:S03]  /*01e0*/  LDG.E R7, desc[UR6][R16.64] ;  /* 0x0000000610077981 */ /* 0x0000a6000c1e1900 */
[--C-:B------:R-:W-:Y:S01]  /*01f0*/  IMAD.WIDE.U32 R18, R19, 0x4, R22.reuse ;  /* 0x0000000413127825 */ /* 0x100fe200078e0016 */
[----:B------:R-:W2:Y:S03]  /*0200*/  LDG.E R4, desc[UR6][R8.64] ;  /* 0x0000000608047981 */ /* 0x000ea6000c1e1900 */
[----:B------:R-:W-:-:S04]  /*0210*/  IMAD.WIDE.U32 R12, R13, 0x4, R22 ;  /* 0x000000040d0c7825 */ /* 0x000fc800078e0016 */
[--C-:B0-----:R-:W-:Y:S01]  /*0220*/  IMAD.WIDE.U32 R16, R25, 0x4, R22.reuse ;  /* 0x0000000419107825 */ /* 0x101fe200078e0016 */
[----:B------:R-:W-:Y:S01]  /*0230*/  IADD3 R25, PT, PT, R27, 0x1, RZ ;  /* 0x000000011b197810 */ /* 0x000fe20007ffe0ff */
[----:B------:R0:W2:Y:S02]  /*0240*/  LDG.E R6, desc[UR6][R12.64] ;  /* 0x000000060c067981 */ /* 0x0000a4000c1e1900 */
[--C-:B------:R-:W-:Y:S02]  /*0250*/  IMAD.WIDE.U32 R10, R11, 0x4, R22.reuse ;  /* 0x000000040b0a7825 */ /* 0x100fe400078e0016 */
[----:B------:R1:W3:Y:S02]  /*0260*/  LDG.E R8, desc[UR6][R18.64] ;  /* 0x0000000612087981 */ /* 0x0002e4000c1e1900 */
[--C-:B------:R-:W-:Y:S02]  /*0270*/  IMAD.WIDE.U32 R14, R15, 0x4, R22.reuse ;  /* 0x000000040f0e7825 */ /* 0x100fe400078e0016 */
[----:B------:R-:W2:Y:S02]  /*0280*/  LDG.E R5, desc[UR6][R10.64] ;  /* 0x000000060a057981 */ /* 0x000ea4000c1e1900 */
[----:B0-----:R-:W-:-:S02]  /*0290*/  IMAD.WIDE.U32 R12, R25, 0x4, R22 ;  /* 0x00000004190c7825 */ /* 0x001fc400078e0016 */
[----:B------:R0:W3:Y:S01]  /*02a0*/  LDG.E R9, desc[UR6][R14.64] ;  /* 0x000000060e097981 */ /* 0x0000e2000c1e1900 */
[----:B-1----:R-:W-:Y:S01]  /*02b0*/  IADD3 R19, PT, PT, R27, 0x3, RZ ;  /* 0x000000031b137810 */ /* 0x002fe20007ffe0ff */
[--C-:B------:R-:W-:Y:S02]  /*02c0*/  IMAD.WIDE.U32 R24, R24, 0x4, R22.reuse ;  /* 0x0000000418187825 */ /* 0x100fe400078e0016 */
[----:B------:R-:W4:Y:S02]  /*02d0*/  LDG.E R12, desc[UR6][R12.64] ;  /* 0x000000060c0c7981 */ /* 0x000f24000c1e1900 */
[--C-:B------:R-:W-:Y:S02]  /*02e0*/  IMAD.WIDE.U32 R18, R19, 0x4, R22.reuse ;  /* 0x0000000413127825 */ /* 0x100fe400078e0016 */
[----:B------:R1:W3:Y:S02]  /*02f0*/  LDG.E R10, desc[UR6][R16.64] ;  /* 0x00000006100a7981 */ /* 0x0002e4000c1e1900 */
[C---:B------:R-:W-:Y:S01]  /*0300*/  IMAD.WIDE.U32 R28, R27.reuse, 0x4, R22 ;  /* 0x000000041b1c7825 */ /* 0x040fe200078e0016 */
[C---:B0-----:R-:W-:Y:S01]  /*0310*/  IADD3 R15, PT, PT, R27.reuse, 0x5, RZ ;  /* 0x000000051b0f7810 */ /* 0x041fe20007ffe0ff */
[----:B------:R0:W4:Y:S04]  /*0320*/  LDG.E R14, desc[UR6][R18.64] ;  /* 0x00000006120e7981 */ /* 0x000128000c1e1900 */
[----:B------:R5:W4:Y:S01]  /*0330*/  LDG.E R13, desc[UR6][R24.64] ;  /* 0x00000006180d7981 */ /* 0x000b22000c1e1900 */
[----:B-1----:R-:W-:-:S03]  /*0340*/  IADD3 R17, PT, PT, R27, 0x4, RZ ;  /* 0x000000041b117810 */ /* 0x002fc60007ffe0ff */
[----:B------:R1:W3:Y:S01]  /*0350*/  LDG.E R11, desc[UR6][R28.64] ;  /* 0x000000061c0b7981 */ /* 0x0002e2000c1e1900 */
[C---:B0-----:R-:W-:Y:S02]  /*0360*/  IADD3 R18, PT, PT, R27.reuse, 0x7, RZ ;  /* 0x000000071b127810 */ /* 0x041fe40007ffe0ff */
[----:B------:R-:W-:Y:S01]  /*0370*/  IADD3 R19, PT, PT, R27, 0x8, RZ ;  /* 0x000000081b137810 */ /* 0x000fe20007ffe0ff */
[----:B-----5:R-:W-:-:S04]  /*0380*/  IMAD.WIDE.U32 R24, R17, 0x4, R22 ;  /* 0x0000000411187825 */ /* 0x020fc800078e0016 */
[----:B-1----:R-:W-:Y:S02]  /*0390*/  VIADD R29, R27, 0x6 ;  /* 0x000000061b1d7836 */ /* 0x002fe40000000000 */
[--C-:B------:R-:W-:Y:S02]  /*03a0*/  IMAD.WIDE.U32 R16, R15, 0x4, R22.reuse ;  /* 0x000000040f107825 */ /* 0x100fe400078e0016 */
[----:B------:R0:W4:Y:S02]  /*03b0*/  LDG.E R15, desc[UR6][R24.64] ;  /* 0x00000006180f7981 */ /* 0x000124000c1e1900 */
[--C-:B------:R-:W-:Y:S02]  /*03c0*/  IMAD.WIDE.U32 R28, R29, 0x4, R22.reuse ;  /* 0x000000041d1c7825 */ /* 0x100fe400078e0016 */
[----:B------:R-:W5:Y:S02]  /*03d0*/  LDG.E R16, desc[UR6][R16.64] ;  /* 0x0000000610107981 */ /* 0x000f64000c1e1900 */
[----:B0-----:R-:W-:-:S04]  /*03e0*/  IMAD.WIDE.U32 R24, R18, 0x4, R22 ;  /* 0x0000000412187825 */ /* 0x001fc800078e0016 */
[----:B------:R-:W-:Y:S01]  /*03f0*/  IMAD.WIDE.U32 R22, R19, 0x4, R22 ;  /* 0x0000000413167825 */ /* 0x000fe200078e0016 */
[----:B------:R-:W5:Y:S04]  /*0400*/  LDG.E R17, desc[UR6][R28.64] ;  /* 0x000000061c117981 */ /* 0x000f68000c1e1900 */
        /* <DEDUP_REMOVED lines=11> */
.L_x_14:
        /* <DEDUP_REMOVED lines=15> */
[--C-:B------:R-:W-:Y:S02]  /*05b0*/  IMAD.WIDE.U32 R24, R25, 0x4, R12.reuse ;  /* 0x0000000419187825 */ /* 0x100fe400078e000c */
[----:B------:R-:W2:Y:S02]  /*05c0*/  LDG.E R4, desc[UR6][R4.64] ;  /* 0x0000000604047981 */ /* 0x000ea4000c1e1900 */
        /* <DEDUP_REMOVED lines=8> */
[----:B------:R-:W3:Y:S03]  /*0650*/  LDG.E R9, desc[UR6][R14.64] ;  /* 0x000000060e097981 */ /* 0x000ee6000c1e1900 */
[----:B------:R-:W-:Y:S01]  /*0660*/  IMAD.WIDE.U32 R12, R7, 0x4, R12 ;  /* 0x00000004070c7825 */ /* 0x000fe200078e000c */
[----:B------:R-:W3:Y:S04]  /*0670*/  LDG.E R10, desc[UR6][R16.64] ;  /* 0x00000006100a7981 */ /* 0x000ee8000c1e1900 */
[----:B------:R-:W2:Y:S04]  /*0680*/  LDG.E R7, desc[UR6][R18.64] ;  /* 0x0000000612077981 */ /* 0x000ea8000c1e1900 */
[----:B------:R-:W3:Y:S01]  /*0690*/  LDG.E R11, desc[UR6][R12.64] ;  /* 0x000000060c0b7981 */ /* 0x000ee2000c1e1900 */
[----:B------:R-:W0:Y:S01]  /*06a0*/  S2R R29, SR_CgaCtaId ;  /* 0x00000000001d7919 */ /* 0x000e220000008800 */
[----:B------:R-:W-:-:S04]  /*06b0*/  MOV R2, 0x400 ;  /* 0x0000040000027802 */ /* 0x000fc80000000f00 */
[----:B0-----:R-:W-:-:S04]  /*06c0*/  LEA R29, R29, R2, 0x18 ;  /* 0x000000021d1d7211 */ /* 0x001fc800078ec0ff */
[C---:B------:R-:W-:Y:S02]  /*06d0*/  LEA R2, R20.reuse, R29, 0x2 ;  /* 0x0000001d14027211 */ /* 0x040fe400078e10ff */
[----:B------:R-:W-:-:S03]  /*06e0*/  IADD3 R20, PT, PT, R20, 0x8, RZ ;  /* 0x0000000814147810 */ /* 0x000fc60007ffe0ff */
[----:B--2---:R1:W-:Y:S04]  /*06f0*/  STS.128 [R2], R4 ;  /* 0x0000000402007388 */ /* 0x0043e80000000c00 */
[----:B---3--:R1:W-:Y:S02]  /*0700*/  STS.128 [R2+0x10], R8 ;  /* 0x0000100802007388 */ /* 0x0083e40000000c00 */
.L_x_16:
[----:B------:R-:W-:Y:S05]  /*0710*/  @!P2 BRA `(.L_x_13) ;  /* 0x00000000009ca947 */ /* 0x000fea0003800000 */
[----:B------:R-:W-:Y:S02]  /*0720*/  ISETP.GE.U32.AND P1, PT, R28, 0x4, PT ;  /* 0x000000041c00780c */ /* 0x000fe40003f26070 */
[----:B-1----:R-:W-:-:S04]  /*0730*/  LOP3.LUT R2, R0, 0x3, RZ, 0xc0, !PT ;  /* 0x0000000300027812 */ /* 0x002fc800078ec0ff */
[----:B------:R-:W-:-:S07]  /*0740*/  ISETP.NE.AND P2, PT, R2, RZ, PT ;  /* 0x000000ff0200720c */ /* 0x000fce0003f45270 */
[----:B------:R-:W-:Y:S06]  /*0750*/  @!P1 BRA `(.L_x_17) ;  /* 0x00000000004c9947 */ /* 0x000fec0003800000 */
[----:B0-----:R-:W0:Y:S01]  /*0760*/  LDC.64 R4, c[0x0][0x380] ;  /* 0x0000e000ff047b82 */ /* 0x001e220000000a00 */
[----:B------:R-:W-:-:S04]  /*0770*/  IMAD R9, R3, R0, R20 ;  /* 0x0000000003097224 */ /* 0x000fc800078e0214 */
[C---:B------:R-:W-:Y:S01]  /*0780*/  VIADD R13, R9.reuse, 0x2 ;  /* 0x00000002090d7836 */ /* 0x040fe20000000000 */
        /* <DEDUP_REMOVED lines=12> */
[----:B0-----:R-:W-:-:S04]  /*0850*/  LEA R17, R17, R16, 0x18 ;  /* 0x0000001011117211 */ /* 0x001fc800078ec0ff */
[C---:B------:R-:W-:Y:S02]  /*0860*/  LEA R17, R20.reuse, R17, 0x2 ;  /* 0x0000001114117211 */ /* 0x040fe400078e10ff */
[----:B------:R-:W-:-:S03]  /*0870*/  IADD3 R20, PT, PT, R20, 0x4, RZ ;  /* 0x0000000414147810 */ /* 0x000fc60007ffe0ff */
[----:B--2---:R1:W-:Y:S04]  /*0880*/  STS.128 [R17], R4 ;  /* 0x0000000411007388 */ /* 0x0043e80000000c00 */
.L_x_17:
        /* <DEDUP_REMOVED lines=8> */
.L_x_18:
[----:B-1----:R-:W-:-:S06]  /*0910*/  IMAD.WIDE.U32 R4, R9, 0x4, R6 ;  /* 0x0000000409047825 */ /* 0x002fcc00078e0006 */
[----:B------:R-:W2:Y:S01]  /*0920*/  LDG.E R5, desc[UR6][R4.64] ;  /* 0x0000000604057981 */ /* 0x000ea2000c1e1900 */
[----:B------:R-:W-:Y:S02]  /*0930*/  IADD3 R8, PT, PT, R8, 0x1, RZ ;  /* 0x0000000108087810 */ /* 0x000fe40007ffe0ff */
[----:B------:R-:W-:Y:S02]  /*0940*/  IADD3 R9, PT, PT, R9, 0x1, RZ ;  /* 0x0000000109097810 */ /* 0x000fe40007ffe0ff */
[----:B------:R-:W-:Y:S01]  /*0950*/  ISETP.NE.AND P1, PT, R8, RZ, PT ;  /* 0x000000ff0800720c */ /* 0x000fe20003f25270 */
[----:B--2---:R0:W-:Y:S02]  /*0960*/  STS [R2], R5 ;  /* 0x0000000502007388 */ /* 0x0041e40000000800 */
[----:B0-----:R-:W-:-:S10]  /*0970*/  VIADD R2, R2, 0x4 ;  /* 0x0000000402027836 */ /* 0x001fd40000000000 */
[----:B------:R-:W-:Y:S05]  /*0980*/  @P1 BRA `(.L_x_18) ;  /* 0xfffffffc00e01947 */ /* 0x000fea000383ffff */
.L_x_13:
[----:B------:R-:W-:Y:S01]  /*0990*/  BAR.SYNC.DEFER_BLOCKING 0x0 ;  /* 0x0000000000007b1d */ /* 0x000fe20000010000 */
[----:B0-----:R-:W-:-:S05]  /*09a0*/  MOV R15, RZ ;  /* 0x000000ff000f7202 */ /* 0x001fca0000000f00 */
[----:B------:R-:W-:Y:S05]  /*09b0*/  @!P0 BRA `(.L_x_19) ;  /* 0x0000000800c08947 */ /* 0x000fea0003800000 */
[C---:B------:R-:W-:Y:S02]  /*09c0*/  ISETP.GE.U32.AND P0, PT, R0.reuse, 0x10, PT ;  /* 0x000000100000780c */ /* 0x040fe40003f06070 */
[----:B------:R-:W-:Y:S02]  /*09d0*/  CS2R R14, SRZ ;  /* 0x00000000000e7805 */ /* 0x000fe4000001ff00 */
[----:B------:R-:W-:-:S04]  /*09e0*/  LOP3.LUT R13, R0, 0xf, RZ, 0xc0, !PT ;  /* 0x0000000f000d7812 */ /* 0x000fc800078ec0ff */
[----:B------:R-:W-:-:S05]  /*09f0*/  ISETP.NE.AND P1, PT, R13, RZ, PT ;  /* 0x000000ff0d00720c */ /* 0x000fca0003f25270 */
[----:B------:R-:W-:Y:S08]  /*0a00*/  @!P0 BRA `(.L_x_20) ;  /* 0x0000000400448947 */ /* 0x000ff00003800000 */
[----:B------:R-:W0:Y:S01]  /*0a10*/  S2UR UR5, SR_CgaCtaId ;  /* 0x00000000000579c3 */ /* 0x000e220000008800 */
[----:B------:R-:W-:Y:S01]  /*0a20*/  LOP3.LUT R14, R0, 0x7ffffff0, RZ, 0xc0, !PT ;  /* 0x7ffffff0000e7812 */ /* 0x000fe200078ec0ff */
[----:B------:R-:W-:Y:S01]  /*0a30*/  UMOV UR4, 0x400 ;  /* 0x0000040000047882 */ /* 0x000fe20000000000 */
[----:B------:R-:W-:Y:S02]  /*0a40*/  HFMA2 R15, -RZ, RZ, 0, 0 ;  /* 0x00000000ff0f7431 */ /* 0x000fe400000001ff */
[----:B------:R-:W-:Y:S01]  /*0a50*/  IMAD R12, R21, R0, 0x7 ;  /* 0x00000007150c7424 */ /* 0x000fe200078e0200 */
[----:B-1----:R-:W-:Y:S01]  /*0a60*/  IADD3 R2, PT, PT, -R14, RZ, RZ ;  /* 0x000000ff0e027210 */ /* 0x002fe20007ffe1ff */
[----:B0-----:R-:W-:-:S04]  /*0a70*/  ULEA UR4, UR5, UR4, 0x18 ;  /* 0x0000000405047291 */ /* 0x001fc8000f8ec0ff */
[----:B------:R-:W-:-:S12]  /*0a80*/  UIADD3 UR4, UPT, UPT, UR4, 0x20, URZ ;  /* 0x0000002004047890 */ /* 0x000fd8000fffe0ff */
.L_x_21:
[----:B------:R-:W0:Y:S01]  /*0a90*/  LDC.64 R8, c[0x0][0x388] ;  /* 0x0000e200ff087b82 */ /* 0x000e220000000a00 */
[C---:B------:R-:W-:Y:S02]  /*0aa0*/  IADD3 R23, PT, PT, R12.reuse, -0x7, RZ ;  /* 0xfffffff90c177810 */ /* 0x040fe40007ffe0ff */
[C---:B------:R-:W-:Y:S02]  /*0ab0*/  IADD3 R17, PT, PT, R12.reuse, -0x6, RZ ;  /* 0xfffffffa0c117810 */ /* 0x040fe40007ffe0ff */
[C---:B------:R-:W-:Y:S02]  /*0ac0*/  IADD3 R25, PT, PT, R12.reuse, -0x5, RZ ;  /* 0xfffffffb0c197810 */ /* 0x040fe40007ffe0ff */
[C---:B------:R-:W-:Y:S01]  /*0ad0*/  IADD3 R19, PT, PT, R12.reuse, -0x4, RZ ;  /* 0xfffffffc0c137810 */ /* 0x040fe20007ffe0ff */
[----:B------:R-:W-:Y:S01]  /*0ae0*/  VIADD R27, R12, 0xfffffffd ;  /* 0xfffffffd0c1b7836 */ /* 0x000fe20000000000 */
[----:B------:R-:W1:Y:S01]  /*0af0*/  LDS.128 R4, [UR4+-0x20] ;  /* 0xffffe004ff047984 */ /* 0x000e620008000c00 */
[----:B0-----:R-:W-:-:S04]  /*0b00*/  IMAD.WIDE.U32 R22, R23, 0x4, R8 ;  /* 0x0000000417167825 */ /* 0x001fc800078e0008 */
[--C-:B------:R-:W-:Y:S02]  /*0b10*/  IMAD.WIDE.U32 R16, R17, 0x4, R8.reuse ;  /* 0x0000000411107825 */ /* 0x100fe400078e0008 */
[----:B------:R-:W1:Y:S04]  /*0b20*/  LDG.E R22, desc[UR6][R22.64] ;  /* 0x0000000616167981 */ /* 0x000e68000c1e1900 */
[----:B------:R0:W2:Y:S01]  /*0b30*/  LDG.E R20, desc[UR6][R16.64] ;  /* 0x0000000610147981 */ /* 0x0000a2000c1e1900 */
[----:B------:R-:W-:-:S04]  /*0b40*/  IMAD.WIDE.U32 R24, R25, 0x4, R8 ;  /* 0x0000000419187825 */ /* 0x000fc800078e0008 */
[----:B------:R-:W-:Y:S01]  /*0b50*/  IMAD.WIDE.U32 R18, R19, 0x4, R8 ;  /* 0x0000000413127825 */ /* 0x000fe200078e0008 */
[----:B------:R-:W3:Y:S04]  /*0b60*/  LDG.E R11, desc[UR6][R24.64] ;  /* 0x00000006180b7981 */ /* 0x000ee8000c1e1900 */
[----:B------:R4:W5:Y:S01]  /*0b70*/  LDG.E R10, desc[UR6][R18.64] ;  /* 0x00000006120a7981 */ /* 0x000962000c1e1900 */
[----:B------:R-:W-:-:S05]  /*0b80*/  IADD3 R29, PT, PT, R12, -0x2, RZ ;  /* 0xfffffffe0c1d7810 */ /* 0x000fca0007ffe0ff */
[----:B0-----:R-:W-:-:S04]  /*0b90*/  IMAD.WIDE.U32 R16, R29, 0x4, R8 ;  /* 0x000000041d107825 */ /* 0x001fc800078e0008 */
[----:B----4-:R-:W-:Y:S01]  /*0ba0*/  IMAD.WIDE.U32 R18, R27, 0x4, R8 ;  /* 0x000000041b127825 */ /* 0x010fe200078e0008 */
[----:B------:R0:W4:Y:S04]  /*0bb0*/  LDG.E R26, desc[UR6][R16.64] ;  /* 0x00000006101a7981 */ /* 0x000128000c1e1900 */
[----:B------:R0:W4:Y:S01]  /*0bc0*/  LDG.E R27, desc[UR6][R18.64] ;  /* 0x00000006121b7981 */ /* 0x000122000c1e1900 */
[----:B------:R-:W-:-:S05]  /*0bd0*/  IADD3 R23, PT, PT, R12, -0x1, RZ ;  /* 0xffffffff0c177810 */ /* 0x000fca0007ffe0ff */
[----:B0-----:R-:W-:-:S04]  /*0be0*/  IMAD.WIDE.U32 R16, R23, 0x4, R8 ;  /* 0x0000000417107825 */ /* 0x001fc800078e0008 */
[C---:B------:R-:W-:Y:S01]  /*0bf0*/  IMAD.WIDE.U32 R28, R12.reuse, 0x4, R8 ;  /* 0x000000040c1c7825 */ /* 0x040fe200078e0008 */
[----:B------:R-:W4:Y:S04]  /*0c00*/  LDG.E R25, desc[UR6][R16.64] ;  /* 0x0000000610197981 */ /* 0x000f28000c1e1900 */
[----:B------:R0:W4:Y:S01]  /*0c10*/  LDG.E R24, desc[UR6][R28.64] ;  /* 0x000000061c187981 */ /* 0x000122000c1e1900 */
[----:B------:R-:W-:-:S05]  /*0c20*/  IADD3 R23, PT, PT, R12, 0x1, RZ ;  /* 0x000000010c177810 */ /* 0x000fca0007ffe0ff */
[----:B------:R-:W-:Y:S01]  /*0c30*/  IMAD.WIDE.U32 R18, R23, 0x4, R8 ;  /* 0x0000000417127825 */ /* 0x000fe200078e0008 */
[C---:B------:R-:W-:Y:S02]  /*0c40*/  IADD3 R23, PT, PT, R12.reuse, 0x2, RZ ;  /* 0x000000020c177810 */ /* 0x040fe40007ffe0ff */
[----:B0-----:R-:W-:-:S03]  /*0c50*/  IADD3 R29, PT, PT, R12, 0x5, RZ ;  /* 0x000000050c1d7810 */ /* 0x001fc60007ffe0ff */
[----:B------:R-:W-:-:S04]  /*0c60*/  IMAD.WIDE.U32 R16, R23, 0x4, R8 ;  /* 0x0000000417107825 */ /* 0x000fc800078e0008 */
[----:B------:R-:W-:Y:S02]  /*0c70*/  IMAD.WIDE.U32 R28, R29, 0x4, R8 ;  /* 0x000000041d1c7825 */ /* 0x000fe400078e0008 */
[----:B------:R-:W4:Y:S02]  /*0c80*/  LDG.E R16, desc[UR6][R16.64] ;  /* 0x0000000610107981 */ /* 0x000f24000c1e1900 */
[----:B-1----:R-:W-:Y:S01]  /*0c90*/  IMAD R4, R4, R22, R15 ;  /* 0x0000001604047224 */ /* 0x002fe200078e020f */
[C---:B------:R-:W-:Y:S01]  /*0ca0*/  IADD3 R22, PT, PT, R12.reuse, 0x3, RZ ;  /* 0x000000030c167810 */ /* 0x040fe20007ffe0ff */
[----:B------:R0:W4:Y:S02]  /*0cb0*/  LDG.E R15, desc[UR6][R18.64] ;  /* 0x00000006120f7981 */ /* 0x000124000c1e1900 */
[----:B--2---:R-:W-:Y:S01]  /*0cc0*/  IMAD R5, R5, R20, R4 ;  /* 0x0000001405057224 */ /* 0x004fe200078e0204 */
[----:B------:R-:W-:Y:S01]  /*0cd0*/  IADD3 R4, PT, PT, R12, 0x4, RZ ;  /* 0x000000040c047810 */ /* 0x000fe20007ffe0ff */
[----:B------:R-:W-:-:S05]  /*0ce0*/  IMAD.WIDE.U32 R22, R22, 0x4, R8 ;  /* 0x0000000416167825 */ /* 0x000fca00078e0008 */
[----:B------:R-:W2:Y:S01]  /*0cf0*/  LDG.E R17, desc[UR6][R22.64] ;  /* 0x0000000616117981 */ /* 0x000ea2000c1e1900 */
[----:B0-----:R-:W-:-:S04]  /*0d00*/  IMAD.WIDE.U32 R18, R4, 0x4, R8 ;  /* 0x0000000404127825 */ /* 0x001fc800078e0008 */
[----:B------:R-:W-:Y:S02]  /*0d10*/  VIADD R4, R12, 0x6 ;  /* 0x000000060c047836 */ /* 0x000fe40000000000 */
[----:B------:R-:W2:Y:S04]  /*0d20*/  LDG.E R18, desc[UR6][R18.64] ;  /* 0x0000000612127981 */ /* 0x000ea8000c1e1900 */
[----:B------:R0:W2:Y:S02]  /*0d30*/  LDG.E R19, desc[UR6][R28.64] ;  /* 0x000000061c137981 */ /* 0x0000a4000c1e1900 */
[----:B0-----:R-:W-:Y:S01]  /*0d40*/  IMAD.WIDE.U32 R28, R4, 0x4, R8 ;  /* 0x00000004041c7825 */ /* 0x001fe200078e0008 */
[----:B------:R-:W-:-:S04]  /*0d50*/  IADD3 R4, PT, PT, R12, 0x7, RZ ;  /* 0x000000070c047810 */ /* 0x000fc80007ffe0ff */
[----:B------:R0:W2:Y:S01]  /*0d60*/  LDG.E R20, desc[UR6][R28.64] ;  /* 0x000000061c147981 */ /* 0x0000a2000c1e1900 */
[----:B------:R-:W-:Y:S01]  /*0d70*/  IMAD.WIDE.U32 R22, R4, 0x4, R8 ;  /* 0x0000000404167825 */ /* 0x000fe200078e0008 */
[----:B------:R-:W-:-:S05]  /*0d80*/  IADD3 R4, PT, PT, R12, 0x8, RZ ;  /* 0x000000080c047810 */ /* 0x000fca0007ffe0ff */
[----:B------:R-:W2:Y:S01]  /*0d90*/  LDG.E R23, desc[UR6][R22.64] ;  /* 0x0000000616177981 */ /* 0x000ea2000c1e1900 */
[----:B0-----:R-:W-:-:S05]  /*0da0*/  IMAD.WIDE.U32 R28, R4, 0x4, R8 ;  /* 0x00000004041c7825 */ /* 0x001fca00078e0008 */
[----:B------:R-:W2:Y:S01]  /*0db0*/  LDG.E R22, desc[UR6][R28.64] ;  /* 0x000000061c167981 */ /* 0x000ea2000c1e1900 */
[----:B---3--:R-:W-:-:S04]  /*0dc0*/  IMAD R5, R6, R11, R5 ;  /* 0x0000000b06057224 */ /* 0x008fc800078e0205 */
[----:B-----5:R-:W-:Y:S02]  /*0dd0*/  IMAD R5, R7, R10, R5 ;  /* 0x0000000a07057224 */ /* 0x020fe400078e0205 */
[----:B------:R-:W4:Y:S02]  /*0de0*/  LDS.128 R8, [UR4+-0x10] ;  /* 0xfffff004ff087984 */ /* 0x000f240008000c00 */
[----:B----4-:R-:W-:-:S04]  /*0df0*/  IMAD R5, R8, R27, R5 ;  /* 0x0000001b08057224 */ /* 0x010fc800078e0205 */
[----:B------:R-:W-:Y:S02]  /*0e00*/  IMAD R9, R9, R26, R5 ;  /* 0x0000001a09097224 */ /* 0x000fe400078e0205 */
[----:B------:R-:W0:Y:S02]  /*0e10*/  LDS.128 R4, [UR4] ;  /* 0x00000004ff047984 */ /* 0x000e240008000c00 */
[----:B------:R-:W-:-:S04]  /*0e20*/  IMAD R9, R10, R25, R9 ;  /* 0x000000190a097224 */ /* 0x000fc800078e0209 */
[----:B------:R-:W-:Y:S02]  /*0e30*/  IMAD R24, R11, R24, R9 ;  /* 0x000000180b187224 */ /* 0x000fe400078e0209 */
[----:B------:R-:W1:Y:S01]  /*0e40*/  LDS.128 R8, [UR4+0x10] ;  /* 0x00001004ff087984 */ /* 0x000e620008000c00 */
[----:B------:R-:W-:-:S04]  /*0e50*/  IADD3 R2, PT, PT, R2, 0x10, RZ ;  /* 0x0000001002027810 */ /* 0x000fc80007ffe0ff */
[----:B------:R-:W-:Y:S01]  /*0e60*/  ISETP.NE.AND P0, PT, R2, RZ, PT ;  /* 0x000000ff0200720c */ /* 0x000fe20003f05270 */
[----:B------:R-:W-:Y:S01]  /*0e70*/  UIADD3 UR4, UPT, UPT, UR4, 0x40, URZ ;  /* 0x0000004004047890 */ /* 0x000fe2000fffe0ff */
[----:B------:R-:W-:Y:S01]  /*0e80*/  IADD3 R12, PT, PT, R12, 0x10, RZ ;  /* 0x000000100c0c7810 */ /* 0x000fe20007ffe0ff */
[----:B0-----:R-:W-:-:S04]  /*0e90*/  IMAD R4, R4, R15, R24 ;  /* 0x0000000f04047224 */ /* 0x001fc800078e0218 */
[----:B------:R-:W-:-:S04]  /*0ea0*/  IMAD R4, R5, R16, R4 ;  /* 0x0000001005047224 */ /* 0x000fc800078e0204 */
[----:B--2---:R-:W-:-:S04]  /*0eb0*/  IMAD R4, R6, R17, R4 ;  /* 0x0000001106047224 */ /* 0x004fc800078e0204 */
[----:B------:R-:W-:-:S04]  /*0ec0*/  IMAD R4, R7, R18, R4 ;  /* 0x0000001207047224 */ /* 0x000fc800078e0204 */
[----:B-1----:R-:W-:-:S04]  /*0ed0*/  IMAD R4, R8, R19, R4 ;  /* 0x0000001308047224 */ /* 0x002fc800078e0204 */
[----:B------:R-:W-:-:S04]  /*0ee0*/  IMAD R4, R9, R20, R4 ;  /* 0x0000001409047224 */ /* 0x000fc800078e0204 */
[----:B------:R-:W-:-:S04]  /*0ef0*/  IMAD R4, R10, R23, R4 ;  /* 0x000000170a047224 */ /* 0x000fc800078e0204 */
[----:B------:R-:W-:Y:S01]  /*0f00*/  IMAD R15, R11, R22, R4 ;  /* 0x000000160b0f7224 */ /* 0x000fe200078e0204 */
[----:B------:R-:W-:Y:S06]  /*0f10*/  @P0 BRA `(.L_x_21) ;  /* 0xfffffff800dc0947 */ /* 0x000fec000383ffff */
.L_x_20:
[----:B------:R-:W-:Y:S05]  /*0f20*/  @!P1 BRA `(.L_x_19) ;  /* 0x0000000400649947 */ /* 0x000fea0003800000 */
[----:B------:R-:W-:Y:S02]  /*0f30*/  ISETP.GE.U32.AND P0, PT, R13, 0x8, PT ;  /* 0x000000080d00780c */ /* 0x000fe40003f06070 */
[----:B------:R-:W-:-:S04]  /*0f40*/  LOP3.LUT R22, R0, 0x7, RZ, 0xc0, !PT ;  /* 0x0000000700167812 */ /* 0x000fc800078ec0ff */
[----:B------:R-:W-:-:S07]  /*0f50*/  ISETP.NE.AND P1, PT, R22, RZ, PT ;  /* 0x000000ff1600720c */ /* 0x000fce0003f25270 */
[----:B------:R-:W-:Y:S06]  /*0f60*/  @!P0 BRA `(.L_x_22) ;  /* 0x0000000000a08947 */ /* 0x000fec0003800000 */
[----:B-1----:R-:W0:Y:S01]  /*0f70*/  LDC.64 R4, c[0x0][0x388] ;  /* 0x0000e200ff047b82 */ /* 0x002e220000000a00 */
[----:B------:R-:W-:-:S05]  /*0f80*/  IMAD R11, R21, R0, R14 ;  /* 0x00000000150b7224 */ /* 0x000fca00078e020e */
[C---:B------:R-:W-:Y:S02]  /*0f90*/  IADD3 R17, PT, PT, R11.reuse, 0x1, RZ ;  /* 0x000000010b117810 */ /* 0x040fe40007ffe0ff */
[C---:B------:R-:W-:Y:S02]  /*0fa0*/  IADD3 R9, PT, PT, R11.reuse, 0x2, RZ ;  /* 0x000000020b097810 */ /* 0x040fe40007ffe0ff */
[C---:B------:R-:W-:Y:S01]  /*0fb0*/  IADD3 R27, PT, PT, R11.reuse, 0x3, RZ ;  /* 0x000000030b1b7810 */ /* 0x040fe20007ffe0ff */
[C---:B------:R-:W-:Y:S02]  /*0fc0*/  VIADD R7, R11.reuse, 0x4 ;  /* 0x000000040b077836 */ /* 0x040fe40000000000 */
[----:B0-----:R-:W-:-:S04]  /*0fd0*/  IMAD.WIDE.U32 R12, R11, 0x4, R4 ;  /* 0x000000040b0c7825 */ /* 0x001fc800078e0004 */
[--C-:B------:R-:W-:Y:S01]  /*0fe0*/  IMAD.WIDE.U32 R16, R17, 0x4, R4.reuse ;  /* 0x0000000411107825 */ /* 0x100fe200078e0004 */
[----:B------:R0:W2:Y:S03]  /*0ff0*/  LDG.E R20, desc[UR6][R12.64] ;  /* 0x000000060c147981 */ /* 0x0000a6000c1e1900 */
[--C-:B------:R-:W-:Y:S01]  /*1000*/  IMAD.WIDE.U32 R8, R9, 0x4, R4.reuse ;  /* 0x0000000409087825 */ /* 0x100fe200078e0004 */
[----:B------:R1:W3:Y:S01]  /*1010*/  LDG.E R18, desc[UR6][R16.64] ;  /* 0x0000000610127981 */ /* 0x0002e2000c1e1900 */
[----:B------:R-:W-:Y:S02]  /*1020*/  IADD3 R23, PT, PT, R11, 0x5, RZ ;  /* 0x000000050b177810 */ /* 0x000fe40007ffe0ff */
[----:B------:R-:W-:Y:S01]  /*1030*/  IMAD.WIDE.U32 R26, R27, 0x4, R4 ;  /* 0x000000041b1a7825 */ /* 0x000fe200078e0004 */
[----:B------:R-:W4:Y:S01]  /*1040*/  LDG.E R19, desc[UR6][R8.64] ;  /* 0x0000000608137981 */ /* 0x000f22000c1e1900 */
[----:B------:R-:W-:-:S02]  /*1050*/  IADD3 R25, PT, PT, R11, 0x6, RZ ;  /* 0x000000060b197810 */ /* 0x000fc40007ffe0ff */
[--C-:B------:R-:W-:Y:S01]  /*1060*/  IMAD.WIDE.U32 R6, R7, 0x4, R4.reuse ;  /* 0x0000000407067825 */ /* 0x100fe200078e0004 */
[----:B------:R5:W4:Y:S03]  /*1070*/  LDG.E R2, desc[UR6][R26.64] ;  /* 0x000000061a027981 */ /* 0x000b26000c1e1900 */
[--C-:B0-----:R-:W-:Y:S01]  /*1080*/  IMAD.WIDE.U32 R12, R23, 0x4, R4.reuse ;  /* 0x00000004170c7825 */ /* 0x101fe200078e0004 */
[----:B------:R-:W-:Y:S01]  /*1090*/  IADD3 R11, PT, PT, R11, 0x7, RZ ;  /* 0x000000070b0b7810 */ /* 0x000fe20007ffe0ff */
[----:B------:R0:W4:Y:S02]  /*10a0*/  LDG.E R23, desc[UR6][R6.64] ;  /* 0x0000000606177981 */ /* 0x000124000c1e1900 */
[--C-:B-1----:R-:W-:Y:S02]  /*10b0*/  IMAD.WIDE.U32 R16, R25, 0x4, R4.reuse ;  /* 0x0000000419107825 */ /* 0x102fe400078e0004 */
[----:B------:R-:W4:Y:S02]  /*10c0*/  LDG.E R12, desc[UR6][R12.64] ;  /* 0x000000060c0c7981 */ /* 0x000f24000c1e1900 */
[----:B------:R-:W-:-:S02]  /*10d0*/  IMAD.WIDE.U32 R24, R11, 0x4, R4 ;  /* 0x000000040b187825 */ /* 0x000fc400078e0004 */
[----:B------:R-:W4:Y:S04]  /*10e0*/  LDG.E R17, desc[UR6][R16.64] ;  /* 0x0000000610117981 */ /* 0x000f28000c1e1900 */
[----:B------:R-:W4:Y:S01]  /*10f0*/  LDG.E R24, desc[UR6][R24.64] ;  /* 0x0000000618187981 */ /* 0x000f22000c1e1900 */
[----:B------:R-:W-:Y:S01]  /*1100*/  MOV R4, 0x400 ;  /* 0x0000040000047802 */ /* 0x000fe20000000f00 */
[----:B------:R-:W1:Y:S03]  /*1110*/  S2R R5, SR_CgaCtaId ;  /* 0x0000000000057919 */ /* 0x000e660000008800 */
[----:B-1----:R-:W-:-:S04]  /*1120*/  LEA R5, R5, R4, 0x18 ;  /* 0x0000000405057211 */ /* 0x002fc800078ec0ff */
[C---:B-----5:R-:W-:Y:S02]  /*1130*/  LEA R26, R14.reuse, R5, 0x2 ;  /* 0x000000050e1a7211 */ /* 0x060fe400078e10ff */
[----:B------:R-:W-:-:S03]  /*1140*/  IADD3 R14, PT, PT, R14, 0x8, RZ ;  /* 0x000000080e0e7810 */ /* 0x000fc60007ffe0ff */
[----:B0-----:R-:W2:Y:S04]  /*1150*/  LDS.128 R4, [R26] ;  /* 0x000000001a047984 */ /* 0x001ea80000000c00 */
[----:B------:R-:W0:Y:S01]  /*1160*/  LDS.128 R8, [R26+0x10] ;  /* 0x000010001a087984 */ /* 0x000e220000000c00 */
[----:B--2---:R-:W-:-:S04]  /*1170*/  IMAD R4, R4, R20, R15 ;  /* 0x0000001404047224 */ /* 0x004fc800078e020f */
[----:B---3--:R-:W-:-:S04]  /*1180*/  IMAD R4, R18, R5, R4 ;  /* 0x0000000512047224 */ /* 0x008fc800078e0204 */
[----:B----4-:R-:W-:-:S04]  /*1190*/  IMAD R4, R19, R6, R4 ;  /* 0x0000000613047224 */ /* 0x010fc800078e0204 */
[----:B------:R-:W-:-:S04]  /*11a0*/  IMAD R2, R2, R7, R4 ;  /* 0x0000000702027224 */ /* 0x000fc800078e0204 */
[----:B0-----:R-:W-:-:S04]  /*11b0*/  IMAD R2, R8, R23, R2 ;  /* 0x0000001708027224 */ /* 0x001fc800078e0202 */
[----:B------:R-:W-:-:S04]  /*11c0*/  IMAD R2, R12, R9, R2 ;  /* 0x000000090c027224 */ /* 0x000fc800078e0202 */
[----:B------:R-:W-:-:S04]  /*11d0*/  IMAD R2, R17, R10, R2 ;  /* 0x0000000a11027224 */ /* 0x000fc800078e0202 */
[----:B------:R-:W-:-:S07]  /*11e0*/  IMAD R15, R24, R11, R2 ;  /* 0x0000000b180f7224 */ /* 0x000fce00078e0202 */
.L_x_22:
[----:B------:R-:W-:Y:S05]  /*11f0*/  @!P1 BRA `(.L_x_19) ;  /* 0x0000000000b09947 */ /* 0x000fea0003800000 */
[----:B------:R-:W-:Y:S02]  /*1200*/  ISETP.GE.U32.AND P0, PT, R22, 0x4, PT ;  /* 0x000000041600780c */ /* 0x000fe40003f06070 */
[----:B-1----:R-:W-:-:S04]  /*1210*/  LOP3.LUT R2, R0, 0x3, RZ, 0xc0, !PT ;  /* 0x0000000300027812 */ /* 0x002fc800078ec0ff */
[----:B------:R-:W-:-:S07]  /*1220*/  ISETP.NE.AND P1, PT, R2, RZ, PT ;  /* 0x000000ff0200720c */ /* 0x000fce0003f25270 */
[----:B------:R-:W-:Y:S06]  /*1230*/  @!P0 BRA `(.L_x_23) ;  /* 0x00000000005c8947 */ /* 0x000fec0003800000 */
[----:B------:R-:W0:Y:S01]  /*1240*/  LDC.64 R4, c[0x0][0x388] ;  /* 0x0000e200ff047b82 */ /* 0x000e220000000a00 */
[----:B------:R-:W-:-:S05]  /*1250*/  IMAD R11, R21, R0, R14 ;  /* 0x00000000150b7224 */ /* 0x000fca00078e020e */
[C---:B------:R-:W-:Y:S02]  /*1260*/  IADD3 R9, PT, PT, R11.reuse, 0x1, RZ ;  /* 0x000000010b097810 */ /* 0x040fe40007ffe0ff */
[C---:B------:R-:W-:Y:S01]  /*1270*/  IADD3 R13, PT, PT, R11.reuse, 0x2, RZ ;  /* 0x000000020b0d7810 */ /* 0x040fe20007ffe0ff */
[C---:B------:R-:W-:Y:S02]  /*1280*/  VIADD R17, R11.reuse, 0x3 ;  /* 0x000000030b117836 */ /* 0x040fe40000000000 */
[----:B0-----:R-:W-:-:S04]  /*1290*/  IMAD.WIDE.U32 R6, R11, 0x4, R4 ;  /* 0x000000040b067825 */ /* 0x001fc800078e0004 */
        /* <DEDUP_REMOVED lines=17> */
.L_x_23:
[----:B------:R-:W-:Y:S05]  /*13b0*/  @!P1 BRA `(.L_x_19) ;  /* 0x0000000000409947 */ /* 0x000fea0003800000 */
[----:B------:R-:W0:Y:S01]  /*13c0*/  S2R R7, SR_CgaCtaId ;  /* 0x0000000000077919 */ /* 0x000e220000008800 */
[----:B------:R-:W1:Y:S01]  /*13d0*/  LDC.64 R4, c[0x0][0x388] ;  /* 0x0000e200ff047b82 */ /* 0x000e620000000a00 */
[----:B------:R-:W-:Y:S01]  /*13e0*/  MOV R6, 0x400 ;  /* 0x0000040000067802 */ /* 0x000fe20000000f00 */
[----:B------:R-:W-:Y:S01]  /*13f0*/  IMAD R9, R21, R0, R14 ;  /* 0x0000000015097224 */ /* 0x000fe200078e020e */
[----:B------:R-:W-:Y:S02]  /*1400*/  IADD3 R2, PT, PT, -R2, RZ, RZ ;  /* 0x000000ff02027210 */ /* 0x000fe40007ffe1ff */
[----:B0-----:R-:W-:-:S04]  /*1410*/  LEA R7, R7, R6, 0x18 ;  /* 0x0000000607077211 */ /* 0x001fc800078ec0ff */
[----:B------:R-:W-:-:S07]  /*1420*/  LEA R14, R14, R7, 0x2 ;  /* 0x000000070e0e7211 */ /* 0x000fce00078e10ff */
.L_x_24:
[C---:B-1----:R-:W-:Y:S01]  /*1430*/  IMAD.WIDE.U32 R6, R9.reuse, 0x4, R4 ;  /* 0x0000000409067825 */ /* 0x042fe200078e0004 */
[----:B------:R0:W1:Y:S05]  /*1440*/  LDS R0, [R14] ;  /* 0x000000000e007984 */ /* 0x00006a0000000800 */
[----:B------:R-:W1:Y:S01]  /*1450*/  LDG.E R6, desc[UR6][R6.64] ;  /* 0x0000000606067981 */ /* 0x000e62000c1e1900 */
[----:B------:R-:W-:Y:S02]  /*1460*/  IADD3 R2, PT, PT, R2, 0x1, RZ ;  /* 0x0000000102027810 */ /* 0x000fe40007ffe0ff */
[----:B------:R-:W-:Y:S02]  /*1470*/  IADD3 R9, PT, PT, R9, 0x1, RZ ;  /* 0x0000000109097810 */ /* 0x000fe40007ffe0ff */
[----:B------:R-:W-:-:S02]  /*1480*/  ISETP.NE.AND P0, PT, R2, RZ, PT ;  /* 0x000000ff0200720c */ /* 0x000fc40003f05270 */
[----:B0-----:R-:W-:Y:S01]  /*1490*/  IADD3 R14, PT, PT, R14, 0x4, RZ ;  /* 0x000000040e0e7810 */ /* 0x001fe20007ffe0ff */
[----:B-1----:R-:W-:-:S10]  /*14a0*/  IMAD R15, R0, R6, R15 ;  /* 0x00000006000f7224 */ /* 0x002fd400078e020f */
[----:B------:R-:W-:Y:S05]  /*14b0*/  @P0 BRA `(.L_x_24) ;  /* 0xfffffffc00dc0947 */ /* 0x000fea000383ffff */
.L_x_19:
[----:B-1----:R-:W0:Y:S01]  /*14c0*/  LDC.64 R4, c[0x0][0x390] ;  /* 0x0000e400ff047b82 */ /* 0x002e220000000a00 */
[----:B------:R-:W1:Y:S02]  /*14d0*/  LDCU UR4, c[0x0][0x360] ;  /* 0x00006c00ff0477ac */ /* 0x000e640008000800 */
[----:B-1----:R-:W-:-:S04]  /*14e0*/  IMAD R3, R3, UR4, R21 ;  /* 0x0000000403037c24 */ /* 0x002fc8000f8e0215 */
[----:B0-----:R-:W-:-:S05]  /*14f0*/  IMAD.WIDE.U32 R2, R3, 0x4, R4 ;  /* 0x0000000403027825 */ /* 0x001fca00078e0004 */
[----:B------:R-:W-:Y:S01]  /*1500*/  STG.E desc[UR6][R2.64], R15 ;  /* 0x0000000f02007986 */ /* 0x000fe2000c101906 */
[----:B------:R-:W-:Y:S05]  /*1510*/  EXIT ;  /* 0x000000000000794d */ /* 0x000fea0003800000 */
.L_x_25:
        /* <DEDUP_REMOVED lines=14> */
.L_x_28:


//--------------------- .text._Z3sumPiS_S_        --------------------------
	.section	.text._Z3sumPiS_S_,"ax",@progbits
	.align	128
        .global         _Z3sumPiS_S_
        .type           _Z3sumPiS_S_,@function
        .size           _Z3sumPiS_S_,(.L_x_29 - _Z3sumPiS_S_)
        .other          _Z3sumPiS_S_,@"STO_CUDA_ENTRY STV_DEFAULT"
_Z3sumPiS_S_:
.text._Z3sumPiS_S_:
[----:B------:R-:W-:Y:S01]  /*0000*/  LDC R1, c[0x0][0x37c] ;  /* 0x0000df00ff017b82 */ /* 0x000fe20000000800 */
[----:B------:R-:W0:Y:S07]  /*0010*/  S2R R7, SR_TID.X ;  /* 0x0000000000077919 */ /* 0x000e2e0000002100 */
[----:B------:R-:W1:Y:S01]  /*0020*/  LDC.64 R2, c[0x0][0x380] ;  /* 0x0000e000ff027b82 */ /* 0x000e620000000a00 */
[----:B------:R-:W0:Y:S01]  /*0030*/  LDCU UR6, c[0x0][0x360] ;  /* 0x00006c00ff0677ac */ /* 0x000e220008000800 */
[----:B------:R-:W0:Y:S01]  /*0040*/  S2R R0, SR_CTAID.X ;  /* 0x0000000000007919 */ /* 0x000e220000002500 */
[----:B------:R-:W2:Y:S05]  /*0050*/  LDCU UR7, c[0x0][0x370] ;  /* 0x00006e00ff0777ac */ /* 0x000eaa0008000800 */
[----:B------:R-:W3:Y:S01]  /*0060*/  LDC.64 R4, c[0x0][0x388] ;  /* 0x0000e200ff047b82 */ /* 0x000ee20000000a00 */
[----:B------:R-:W4:Y:S01]  /*0070*/  LDCU.64 UR4, c[0x0][0x358] ;  /* 0x00006b00ff0477ac */ /* 0x000f220008000a00 */
[----:B0-----:R-:W-:-:S02]  /*0080*/  IMAD R9, R0, UR6, R7 ;  /* 0x0000000600097c24 */ /* 0x001fc4000f8e0207 */
[----:B--2---:R-:W-:Y:S02]  /*0090*/  IMAD R7, R7, UR7, R0 ;  /* 0x0000000707077c24 */ /* 0x004fe4000f8e0200 */
[----:B-1----:R-:W-:-:S04]  /*00a0*/  IMAD.WIDE.U32 R2, R9, 0x4, R2 ;  /* 0x0000000409027825 */ /* 0x002fc800078e0002 */
[----:B---3--:R-:W-:Y:S02]  /*00b0*/  IMAD.WIDE.U32 R4, R7, 0x4, R4 ;  /* 0x0000000407047825 */ /* 0x008fe400078e0004 */
[----:B----4-:R-:W2:Y:S01]  /*00c0*/  LDG.E R2, desc[UR4][R2.64] ;  /* 0x0000000402027981 */ /* 0x010ea2000c1e1900 */
[----:B------:R-:W0:Y:S03]  /*00d0*/  LDC.64 R6, c[0x0][0x390] ;  /* 0x0000e400ff067b82 */ /* 0x000e260000000a00 */
[----:B------:R-:W2:Y:S01]  /*00e0*/  LDG.E R5, desc[UR4][R4.64] ;  /* 0x0000000404057981 */ /* 0x000ea2000c1e1900 */
[----:B0-----:R-:W-:Y:S01]  /*00f0*/  IMAD.WIDE.U32 R6, R9, 0x4, R6 ;  /* 0x0000000409067825 */ /* 0x001fe200078e0006 */
[----:B--2---:R-:W-:-:S05]  /*0100*/  IADD3 R9, PT, PT, R2, R5, RZ ;  /* 0x0000000502097210 */ /* 0x004fca0007ffe0ff */
[----:B------:R-:W-:Y:S01]  /*0110*/  STG.E desc[UR4][R6.64], R9 ;  /* 0x0000000906007986 */ /* 0x000fe2000c101904 */
[----:B------:R-:W-:Y:S05]  /*0120*/  EXIT ;  /* 0x000000000000794d */ /* 0x000fea0003800000 */
.L_x_26:
        /* <DEDUP_REMOVED lines=13> */
.L_x_29:


//--------------------- .nv.shared._Z5prod2PiS_S_i --------------------------
	.section	.nv.shared._Z5prod2PiS_S_i,"aw",@nobits
	.sectionflags	@""
	.align	16
	.zero		1024


//--------------------- .nv.shared.reserved.0     --------------------------
	.section	.nv.shared.reserved.0,"aw",@nobits
	.weak		__nv_reservedSMEM_offset_0_alias
	.size		__nv_reservedSMEM_offset_0_alias, 0, 64
	.other		__nv_reservedSMEM_offset_0_alias,@"STO_CUDA_RESERVED_SHARED STV_DEFAULT"
__nv_reservedSMEM_offset_0_alias:
	.zero		0
	.zero		64


//--------------------- .nv.shared._Z5prod1PiS_S_i --------------------------
	.section	.nv.shared._Z5prod1PiS_S_i,"aw",@nobits
	.sectionflags	@""
	.align	16
	.zero		1024


//--------------------- .nv.shared._Z3sumPiS_S_   --------------------------
	.section	.nv.shared._Z3sumPiS_S_,"aw",@nobits
	.sectionflags	@""
	.align	16
	.zero		1024


//--------------------- .nv.constant0._Z5prod2PiS_S_i --------------------------
	.section	.nv.constant0._Z5prod2PiS_S_i,"a",@progbits
	.sectionflags	@""
	.align	4
.nv.constant0._Z5prod2PiS_S_i:
	.zero		924


//--------------------- .nv.constant0._Z5prod1PiS_S_i --------------------------
	.section	.nv.constant0._Z5prod1PiS_S_i,"a",@progbits
	.sectionflags	@""
	.align	4
.nv.constant0._Z5prod1PiS_S_i:
	.zero		924


//--------------------- .nv.constant0._Z3sumPiS_S_ --------------------------
	.section	.nv.constant0._Z3sumPiS_S_,"a",@progbits
	.sectionflags	@""
	.align	4
.nv.constant0._Z3sumPiS_S_:
	.zero		920


//--------------------- SYMBOLS --------------------------

	.type		.nv.reservedSmem.offset0,@object
	.size		.nv.reservedSmem.offset0,0x4
	.type		.nv.reservedSmem.cap,@object
	.size		.nv.reservedSmem.cap,0x4
